//
// Generated by NVIDIA NVVM Compiler
//
// Compiler Build ID: CL-36424714
// Cuda compilation tools, release 13.0, V13.0.88
// Based on NVVM 20.0.0
//

.version 9.0
.target sm_100
.address_size 64

	// .globl	_Z6evolvePfS_S_S_S_S_S_S_iiiffff
.extern .func  (.param .b64 func_retval0) malloc
(
	.param .b64 malloc_param_0
)
;
.extern .func free
(
	.param .b64 free_param_0
)
;
.func  (.param .b64 func_retval0) __internal_accurate_pow
(
	.param .b64 __internal_accurate_pow_param_0
)
;

.visible .entry _Z6evolvePfS_S_S_S_S_S_S_iiiffff(
	.param .u64 .ptr .align 1 _Z6evolvePfS_S_S_S_S_S_S_iiiffff_param_0,
	.param .u64 .ptr .align 1 _Z6evolvePfS_S_S_S_S_S_S_iiiffff_param_1,
	.param .u64 .ptr .align 1 _Z6evolvePfS_S_S_S_S_S_S_iiiffff_param_2,
	.param .u64 .ptr .align 1 _Z6evolvePfS_S_S_S_S_S_S_iiiffff_param_3,
	.param .u64 .ptr .align 1 _Z6evolvePfS_S_S_S_S_S_S_iiiffff_param_4,
	.param .u64 .ptr .align 1 _Z6evolvePfS_S_S_S_S_S_S_iiiffff_param_5,
	.param .u64 .ptr .align 1 _Z6evolvePfS_S_S_S_S_S_S_iiiffff_param_6,
	.param .u64 .ptr .align 1 _Z6evolvePfS_S_S_S_S_S_S_iiiffff_param_7,
	.param .u32 _Z6evolvePfS_S_S_S_S_S_S_iiiffff_param_8,
	.param .u32 _Z6evolvePfS_S_S_S_S_S_S_iiiffff_param_9,
	.param .u32 _Z6evolvePfS_S_S_S_S_S_S_iiiffff_param_10,
	.param .f32 _Z6evolvePfS_S_S_S_S_S_S_iiiffff_param_11,
	.param .f32 _Z6evolvePfS_S_S_S_S_S_S_iiiffff_param_12,
	.param .f32 _Z6evolvePfS_S_S_S_S_S_S_iiiffff_param_13,
	.param .f32 _Z6evolvePfS_S_S_S_S_S_S_iiiffff_param_14
)
{
	.reg .pred 	%p<75>;
	.reg .b32 	%r<168>;
	.reg .b32 	%f<390>;
	.reg .b64 	%rd<116>;
	.reg .b64 	%fd<251>;

	ld.param.u64 	%rd55, [_Z6evolvePfS_S_S_S_S_S_S_iiiffff_param_0];
	ld.param.u64 	%rd56, [_Z6evolvePfS_S_S_S_S_S_S_iiiffff_param_1];
	ld.param.u64 	%rd57, [_Z6evolvePfS_S_S_S_S_S_S_iiiffff_param_2];
	ld.param.u64 	%rd58, [_Z6evolvePfS_S_S_S_S_S_S_iiiffff_param_3];
	ld.param.u64 	%rd59, [_Z6evolvePfS_S_S_S_S_S_S_iiiffff_param_4];
	ld.param.u32 	%r60, [_Z6evolvePfS_S_S_S_S_S_S_iiiffff_param_8];
	ld.param.u32 	%r58, [_Z6evolvePfS_S_S_S_S_S_S_iiiffff_param_9];
	ld.param.u32 	%r59, [_Z6evolvePfS_S_S_S_S_S_S_iiiffff_param_10];
	ld.param.f32 	%f25, [_Z6evolvePfS_S_S_S_S_S_S_iiiffff_param_12];
	ld.param.f32 	%f26, [_Z6evolvePfS_S_S_S_S_S_S_iiiffff_param_13];
	ld.param.f32 	%f27, [_Z6evolvePfS_S_S_S_S_S_S_iiiffff_param_14];
	cvta.to.global.u64 	%rd1, %rd57;
	cvta.to.global.u64 	%rd2, %rd58;
	cvta.to.global.u64 	%rd3, %rd59;
	cvta.to.global.u64 	%rd4, %rd55;
	cvta.to.global.u64 	%rd5, %rd56;
	mov.u32 	%r61, %ctaid.x;
	mov.u32 	%r62, %ntid.x;
	mov.u32 	%r63, %tid.x;
	mad.lo.s32 	%r64, %r61, %r62, %r63;
	mov.u32 	%r65, %ctaid.y;
	mov.u32 	%r66, %ntid.y;
	mov.u32 	%r67, %tid.y;
	mad.lo.s32 	%r2, %r65, %r66, %r67;
	mov.u32 	%r3, %tid.z;
	{ // callseq 0, 0
	.param .b64 param0;
	st.param.b64 	[param0], 12;
	.param .b64 retval0;
	call.uni (retval0), 
	malloc, 
	(
	param0
	);
	ld.param.b64 	%rd60, [retval0];
	} // callseq 0
	{ // callseq 1, 0
	.param .b64 param0;
	st.param.b64 	[param0], 36;
	.param .b64 retval0;
	call.uni (retval0), 
	malloc, 
	(
	param0
	);
	ld.param.b64 	%rd61, [retval0];
	} // callseq 1
	{ // callseq 2, 0
	.param .b64 param0;
	st.param.b64 	[param0], 36;
	.param .b64 retval0;
	call.uni (retval0), 
	malloc, 
	(
	param0
	);
	ld.param.b64 	%rd62, [retval0];
	} // callseq 2
	{ // callseq 3, 0
	.param .b64 param0;
	st.param.b64 	[param0], 36;
	.param .b64 retval0;
	call.uni (retval0), 
	malloc, 
	(
	param0
	);
	ld.param.b64 	%rd63, [retval0];
	} // callseq 3
	{ // callseq 4, 0
	.param .b64 param0;
	st.param.b64 	[param0], 36;
	.param .b64 retval0;
	call.uni (retval0), 
	malloc, 
	(
	param0
	);
	ld.param.b64 	%rd64, [retval0];
	} // callseq 4
	{ // callseq 5, 0
	.param .b64 param0;
	st.param.b64 	[param0], 36;
	.param .b64 retval0;
	call.uni (retval0), 
	malloc, 
	(
	param0
	);
	ld.param.b64 	%rd65, [retval0];
	} // callseq 5
	setp.lt.s32 	%p5, %r64, 1;
	add.s32 	%r4, %r60, -1;
	setp.ge.s32 	%p6, %r64, %r4;
	or.pred  	%p7, %p5, %p6;
	setp.eq.s32 	%p8, %r2, 0;
	mov.pred 	%p74, 0;
	or.pred  	%p9, %p8, %p7;
	@%p9 bra 	$L__BB0_2;
	add.s32 	%r68, %r58, -1;
	setp.lt.s32 	%p74, %r2, %r68;
$L__BB0_2:
	setp.ge.s32 	%p10, %r3, %r59;
	not.pred 	%p11, %p74;
	or.pred  	%p12, %p10, %p11;
	@%p12 bra 	$L__BB0_21;
	ld.param.f32 	%f380, [_Z6evolvePfS_S_S_S_S_S_S_iiiffff_param_11];
	mul.lo.s32 	%r5, %r60, %r2;
	add.s32 	%r6, %r5, %r64;
	mul.lo.s32 	%r7, %r6, %r59;
	add.s32 	%r69, %r7, %r3;
	mul.lo.s32 	%r155, %r69, 3;
	mul.wide.s32 	%rd66, %r155, 4;
	add.s64 	%rd12, %rd1, %rd66;
	ld.global.f32 	%f1, [%rd12];
	st.f32 	[%rd60], %f1;
	ld.global.f32 	%f28, [%rd12+4];
	st.f32 	[%rd60+4], %f28;
	ld.global.f32 	%f29, [%rd12+8];
	st.f32 	[%rd60+8], %f29;
	mul.f32 	%f30, %f28, %f28;
	ld.global.f32 	%f31, [%rd5];
	mul.f32 	%f32, %f30, %f31;
	cvt.f64.f32 	%fd29, %f32;
	cvt.f64.f32 	%fd30, %f28;
	add.f64 	%fd31, %fd30, %fd30;
	cvt.f64.f32 	%fd32, %f29;
	mul.f64 	%fd33, %fd31, %fd32;
	ld.global.f32 	%f33, [%rd5+4];
	cvt.f64.f32 	%fd34, %f33;
	fma.rn.f64 	%fd35, %fd33, %fd34, %fd29;
	mul.f32 	%f34, %f29, %f29;
	ld.global.f32 	%f35, [%rd5+12];
	mul.f32 	%f36, %f34, %f35;
	cvt.f64.f32 	%fd36, %f36;
	add.f64 	%fd37, %fd35, %fd36;
	mul.f32 	%f37, %f1, %f1;
	cvt.f64.f32 	%fd38, %f37;
	div.rn.f64 	%fd39, %fd37, %fd38;
	add.f64 	%fd40, %fd39, 0d3FF0000000000000;
	sqrt.rn.f64 	%fd41, %fd40;
	cvt.rn.f32.f64 	%f2, %fd41;
	mul.f32 	%f38, %f1, %f2;
	div.rn.f32 	%f3, %f28, %f38;
	div.rn.f32 	%f4, %f29, %f38;
	mul.f32 	%f39, %f33, %f4;
	fma.rn.f32 	%f40, %f31, %f3, %f39;
	ld.global.f32 	%f41, [%rd4];
	div.rn.f32 	%f42, %f41, %f380;
	sub.f32 	%f5, %f40, %f42;
	cvt.f64.f32 	%fd1, %f2;
	{
	.reg .b32 %temp; 
	mov.b64 	{%temp, %r9}, %fd1;
	}
	mov.f64 	%fd42, 0d4008000000000000;
	{
	.reg .b32 %temp; 
	mov.b64 	{%temp, %r70}, %fd42;
	}
	and.b32  	%r11, %r70, 2146435072;
	setp.eq.s32 	%p13, %r11, 1073741824;
	abs.f64 	%fd2, %fd1;
	{ // callseq 6, 0
	.param .b64 param0;
	st.param.f64 	[param0], %fd2;
	.param .b64 retval0;
	call.uni (retval0), 
	__internal_accurate_pow, 
	(
	param0
	);
	ld.param.f64 	%fd43, [retval0];
	} // callseq 6
	setp.lt.s32 	%p14, %r9, 0;
	neg.f64 	%fd45, %fd43;
	selp.f64 	%fd46, %fd45, %fd43, %p13;
	selp.f64 	%fd248, %fd46, %fd43, %p14;
	setp.neu.f32 	%p15, %f2, 0f00000000;
	@%p15 bra 	$L__BB0_5;
	setp.eq.s32 	%p16, %r11, 1073741824;
	selp.b32 	%r71, %r9, 0, %p16;
	setp.lt.s32 	%p17, %r70, 0;
	or.b32  	%r72, %r71, 2146435072;
	selp.b32 	%r73, %r72, %r71, %p17;
	mov.b32 	%r74, 0;
	mov.b64 	%fd248, {%r74, %r73};
$L__BB0_5:
	add.f64 	%fd47, %fd1, 0d4008000000000000;
	{
	.reg .b32 %temp; 
	mov.b64 	{%temp, %r75}, %fd47;
	}
	and.b32  	%r76, %r75, 2146435072;
	setp.ne.s32 	%p18, %r76, 2146435072;
	@%p18 bra 	$L__BB0_10;
	setp.num.f32 	%p19, %f2, %f2;
	@%p19 bra 	$L__BB0_8;
	mov.f64 	%fd48, 0d4008000000000000;
	add.rn.f64 	%fd248, %fd1, %fd48;
	bra.uni 	$L__BB0_10;
$L__BB0_8:
	setp.neu.f64 	%p20, %fd2, 0d7FF0000000000000;
	@%p20 bra 	$L__BB0_10;
	setp.lt.s32 	%p21, %r9, 0;
	setp.eq.s32 	%p22, %r11, 1073741824;
	setp.lt.s32 	%p23, %r70, 0;
	selp.b32 	%r78, 0, 2146435072, %p23;
	and.b32  	%r79, %r70, 2147483647;
	setp.ne.s32 	%p24, %r79, 1071644672;
	or.b32  	%r80, %r78, -2147483648;
	selp.b32 	%r81, %r80, %r78, %p24;
	selp.b32 	%r82, %r81, %r78, %p22;
	selp.b32 	%r83, %r82, %r78, %p21;
	mov.b32 	%r84, 0;
	mov.b64 	%fd248, {%r84, %r83};
$L__BB0_10:
	ld.param.f32 	%f381, [_Z6evolvePfS_S_S_S_S_S_S_iiiffff_param_11];
	div.rn.f32 	%f43, %f1, %f2;
	mul.f32 	%f44, %f3, %f3;
	mul.f32 	%f45, %f4, %f4;
	mul.f32 	%f46, %f45, %f2;
	mul.f32 	%f47, %f46, %f2;
	cvt.f64.f32 	%fd49, %f47;
	mul.f32 	%f48, %f44, %f2;
	mul.f32 	%f49, %f48, %f2;
	cvt.f64.f32 	%fd50, %f49;
	mov.f64 	%fd51, 0d3FF0000000000000;
	sub.f64 	%fd52, %fd51, %fd50;
	sub.f64 	%fd53, %fd52, %fd49;
	rcp.rn.f64 	%fd54, %fd53;
	cvt.rn.f32.f64 	%f50, %fd54;
	add.f64 	%fd55, %fd49, 0d3FF0000000000000;
	neg.f32 	%f51, %f2;
	setp.eq.s32 	%p25, %r11, 1073741824;
	setp.eq.f32 	%p26, %f2, 0f3F800000;
	mul.f64 	%fd56, %fd248, 0dC000000000000000;
	selp.f64 	%fd57, 0dC000000000000000, %fd56, %p26;
	cvt.f64.f32 	%fd58, %f3;
	mul.f64 	%fd59, %fd57, %fd58;
	cvt.f64.f32 	%fd60, %f5;
	mul.f64 	%fd61, %fd59, %fd60;
	add.f32 	%f52, %f44, %f45;
	cvt.f64.f32 	%fd62, %f52;
	mul.f64 	%fd63, %fd61, %fd62;
	cvt.f64.f32 	%fd64, %f43;
	rcp.rn.f64 	%fd65, %fd1;
	mul.f32 	%f53, %f3, %f2;
	mul.f32 	%f54, %f3, %f53;
	cvt.f64.f32 	%fd66, %f54;
	sub.f64 	%fd67, %fd65, %fd66;
	fma.rn.f64 	%fd68, %fd67, %fd64, %fd63;
	cvt.rn.f32.f64 	%f55, %fd68;
	mul.f32 	%f56, %f2, %f2;
	mul.f32 	%f57, %f56, %f3;
	mul.f32 	%f58, %f3, %f57;
	cvt.f64.f32 	%fd69, %f58;
	add.f64 	%fd70, %fd69, 0d3FF0000000000000;
	mul.f32 	%f59, %f56, %f4;
	mul.f32 	%f60, %f4, %f59;
	cvt.f64.f32 	%fd71, %f60;
	add.f64 	%fd72, %fd70, %fd71;
	mul.f64 	%fd73, %fd72, %fd60;
	mul.f64 	%fd74, %fd64, 0d3FE0000000000000;
	mul.f64 	%fd75, %fd74, %fd58;
	add.f64 	%fd76, %fd49, 0dBFF0000000000000;
	fma.rn.f64 	%fd77, %fd75, %fd76, %fd73;
	cvt.rn.f32.f64 	%f61, %fd77;
	neg.f32 	%f62, %f4;
	mul.f32 	%f63, %f43, %f62;
	cvt.f64.f32 	%fd78, %f63;
	mul.f64 	%fd79, %fd1, 0d3FE0000000000000;
	mul.f64 	%fd80, %fd79, %fd1;
	mul.f64 	%fd81, %fd80, %fd58;
	fma.rn.f64 	%fd82, %fd81, %fd58, 0d3FF0000000000000;
	mul.f64 	%fd83, %fd82, %fd78;
	cvt.rn.f32.f64 	%f64, %fd83;
	mul.f32 	%f65, %f4, %f51;
	cvt.f64.f32 	%fd84, %f65;
	add.f64 	%fd85, %fd1, %fd1;
	mul.f64 	%fd86, %fd85, %fd1;
	mul.f64 	%fd87, %fd86, %fd60;
	fma.rn.f64 	%fd88, %fd87, %fd62, %fd75;
	mul.f64 	%fd89, %fd88, %fd84;
	cvt.rn.f32.f64 	%f66, %fd89;
	cvt.f64.f32 	%fd90, %f4;
	mul.f64 	%fd91, %fd74, %fd90;
	mul.f64 	%fd92, %fd91, %fd55;
	cvt.rn.f32.f64 	%f67, %fd92;
	mul.f64 	%fd93, %fd74, %fd1;
	mul.f64 	%fd94, %fd93, %fd1;
	mul.f64 	%fd95, %fd94, %fd58;
	mul.f64 	%fd96, %fd95, %fd90;
	mul.f64 	%fd97, %fd96, %fd90;
	sub.f64 	%fd98, %fd73, %fd97;
	cvt.rn.f32.f64 	%f68, %fd98;
	div.rn.f32 	%f69, %f5, %f50;
	sub.f32 	%f70, %f69, %f3;
	mul.f32 	%f71, %f70, %f50;
	st.f32 	[%rd61], %f71;
	div.rn.f64 	%fd99, %fd55, %fd1;
	cvt.rn.f32.f64 	%f72, %fd99;
	mul.f32 	%f73, %f72, %f50;
	st.f32 	[%rd61+4], %f73;
	mul.f32 	%f74, %f3, %f51;
	mul.f32 	%f75, %f4, %f74;
	mul.f32 	%f76, %f75, %f50;
	st.f32 	[%rd61+8], %f76;
	mul.f32 	%f77, %f55, %f50;
	st.f32 	[%rd61+12], %f77;
	mul.f32 	%f78, %f61, %f50;
	st.f32 	[%rd61+16], %f78;
	mul.f32 	%f79, %f64, %f50;
	st.f32 	[%rd61+20], %f79;
	mul.f32 	%f80, %f66, %f50;
	st.f32 	[%rd61+24], %f80;
	mul.f32 	%f81, %f67, %f50;
	st.f32 	[%rd61+28], %f81;
	mul.f32 	%f82, %f68, %f50;
	st.f32 	[%rd61+32], %f82;
	ld.f32 	%f83, [%rd60+4];
	mul.f32 	%f84, %f83, %f83;
	ld.global.f32 	%f85, [%rd5];
	mul.f32 	%f86, %f84, %f85;
	cvt.f64.f32 	%fd100, %f86;
	cvt.f64.f32 	%fd101, %f83;
	add.f64 	%fd102, %fd101, %fd101;
	ld.f32 	%f87, [%rd60+8];
	cvt.f64.f32 	%fd103, %f87;
	mul.f64 	%fd104, %fd102, %fd103;
	ld.global.f32 	%f88, [%rd5+4];
	cvt.f64.f32 	%fd105, %f88;
	fma.rn.f64 	%fd106, %fd104, %fd105, %fd100;
	mul.f32 	%f89, %f87, %f87;
	ld.global.f32 	%f90, [%rd5+12];
	mul.f32 	%f91, %f89, %f90;
	cvt.f64.f32 	%fd107, %f91;
	add.f64 	%fd108, %fd106, %fd107;
	ld.f32 	%f92, [%rd60];
	mul.f32 	%f93, %f92, %f92;
	cvt.f64.f32 	%fd109, %f93;
	div.rn.f64 	%fd110, %fd108, %fd109;
	add.f64 	%fd111, %fd110, 0d3FF0000000000000;
	sqrt.rn.f64 	%fd112, %fd111;
	cvt.rn.f32.f64 	%f6, %fd112;
	div.rn.f32 	%f7, %f92, %f6;
	mul.f32 	%f94, %f92, %f6;
	div.rn.f32 	%f8, %f83, %f94;
	div.rn.f32 	%f9, %f87, %f94;
	mul.f32 	%f95, %f88, %f8;
	fma.rn.f32 	%f96, %f90, %f9, %f95;
	ld.global.f32 	%f97, [%rd4+4];
	div.rn.f32 	%f98, %f97, %f381;
	sub.f32 	%f10, %f96, %f98;
	mul.f32 	%f99, %f8, %f8;
	mul.f32 	%f100, %f99, %f6;
	mul.f32 	%f11, %f100, %f6;
	mul.f32 	%f12, %f9, %f9;
	cvt.f64.f32 	%fd9, %f6;
	add.f64 	%fd113, %fd9, %fd9;
	mul.f64 	%fd114, %fd113, %fd9;
	cvt.f64.f32 	%fd10, %f10;
	mul.f64 	%fd115, %fd114, %fd10;
	add.f32 	%f101, %f99, %f12;
	cvt.f64.f32 	%fd11, %f101;
	cvt.f64.f32 	%fd12, %f7;
	mul.f64 	%fd13, %fd12, 0d3FE0000000000000;
	cvt.f64.f32 	%fd14, %f9;
	mul.f64 	%fd15, %fd13, %fd14;
	fma.rn.f64 	%fd16, %fd115, %fd11, %fd15;
	{
	.reg .b32 %temp; 
	mov.b64 	{%temp, %r12}, %fd9;
	}
	abs.f64 	%fd17, %fd9;
	{ // callseq 7, 0
	.param .b64 param0;
	st.param.f64 	[param0], %fd17;
	.param .b64 retval0;
	call.uni (retval0), 
	__internal_accurate_pow, 
	(
	param0
	);
	ld.param.f64 	%fd116, [retval0];
	} // callseq 7
	setp.lt.s32 	%p27, %r12, 0;
	neg.f64 	%fd118, %fd116;
	selp.f64 	%fd119, %fd118, %fd116, %p25;
	selp.f64 	%fd250, %fd119, %fd116, %p27;
	setp.neu.f32 	%p28, %f6, 0f00000000;
	@%p28 bra 	$L__BB0_12;
	selp.b32 	%r86, %r12, 0, %p25;
	setp.lt.s32 	%p30, %r70, 0;
	or.b32  	%r87, %r86, 2146435072;
	selp.b32 	%r88, %r87, %r86, %p30;
	mov.b32 	%r89, 0;
	mov.b64 	%fd250, {%r89, %r88};
$L__BB0_12:
	add.f64 	%fd120, %fd9, 0d4008000000000000;
	{
	.reg .b32 %temp; 
	mov.b64 	{%temp, %r90}, %fd120;
	}
	and.b32  	%r91, %r90, 2146435072;
	setp.ne.s32 	%p31, %r91, 2146435072;
	@%p31 bra 	$L__BB0_17;
	setp.num.f32 	%p32, %f6, %f6;
	@%p32 bra 	$L__BB0_15;
	mov.f64 	%fd121, 0d4008000000000000;
	add.rn.f64 	%fd250, %fd9, %fd121;
	bra.uni 	$L__BB0_17;
$L__BB0_15:
	setp.neu.f64 	%p33, %fd17, 0d7FF0000000000000;
	@%p33 bra 	$L__BB0_17;
	setp.lt.s32 	%p34, %r12, 0;
	setp.eq.s32 	%p35, %r11, 1073741824;
	setp.lt.s32 	%p36, %r70, 0;
	selp.b32 	%r93, 0, 2146435072, %p36;
	and.b32  	%r94, %r70, 2147483647;
	setp.ne.s32 	%p37, %r94, 1071644672;
	or.b32  	%r95, %r93, -2147483648;
	selp.b32 	%r96, %r95, %r93, %p37;
	selp.b32 	%r97, %r96, %r93, %p35;
	selp.b32 	%r98, %r97, %r93, %p34;
	mov.b32 	%r99, 0;
	mov.b64 	%fd250, {%r99, %r98};
$L__BB0_17:
	cvt.f64.f32 	%fd122, %f11;
	mul.f32 	%f102, %f12, %f6;
	mul.f32 	%f103, %f102, %f6;
	cvt.f64.f32 	%fd123, %f103;
	mov.f64 	%fd124, 0d3FF0000000000000;
	sub.f64 	%fd125, %fd124, %fd122;
	sub.f64 	%fd126, %fd125, %fd123;
	rcp.rn.f64 	%fd127, %fd126;
	cvt.rn.f32.f64 	%f104, %fd127;
	neg.f32 	%f105, %f6;
	mul.f32 	%f106, %f8, %f105;
	add.f64 	%fd128, %fd122, 0d3FF0000000000000;
	mul.f32 	%f107, %f6, %f6;
	mul.f32 	%f108, %f107, %f9;
	mul.f32 	%f109, %f9, %f108;
	cvt.f64.f32 	%fd129, %f109;
	mul.f32 	%f110, %f107, %f8;
	mul.f32 	%f111, %f8, %f110;
	cvt.f64.f32 	%fd130, %f111;
	add.f64 	%fd131, %fd130, 0d3FF0000000000000;
	add.f64 	%fd132, %fd131, %fd129;
	mul.f64 	%fd133, %fd132, %fd10;
	cvt.f64.f32 	%fd134, %f8;
	setp.eq.f32 	%p38, %f6, 0f3F800000;
	mul.f64 	%fd135, %fd250, 0dC000000000000000;
	selp.f64 	%fd136, 0dC000000000000000, %fd135, %p38;
	mul.f64 	%fd137, %fd136, %fd14;
	mul.f64 	%fd138, %fd137, %fd10;
	mul.f64 	%fd139, %fd138, %fd11;
	rcp.rn.f64 	%fd140, %fd9;
	mul.f32 	%f112, %f9, %f6;
	mul.f32 	%f113, %f9, %f112;
	cvt.f64.f32 	%fd141, %f113;
	sub.f64 	%fd142, %fd140, %fd141;
	fma.rn.f64 	%fd143, %fd142, %fd12, %fd139;
	cvt.rn.f32.f64 	%f114, %fd143;
	neg.f32 	%f115, %f8;
	mul.f32 	%f116, %f7, %f115;
	cvt.f64.f32 	%fd144, %f116;
	mul.f64 	%fd145, %fd9, 0d3FE0000000000000;
	mul.f64 	%fd146, %fd145, %fd9;
	mul.f64 	%fd147, %fd146, %fd14;
	fma.rn.f64 	%fd148, %fd147, %fd14, 0d3FF0000000000000;
	mul.f64 	%fd149, %fd148, %fd144;
	cvt.rn.f32.f64 	%f117, %fd149;
	add.f64 	%fd150, %fd122, 0dBFF0000000000000;
	fma.rn.f64 	%fd151, %fd15, %fd150, %fd133;
	cvt.rn.f32.f64 	%f118, %fd151;
	div.rn.f32 	%f119, %f10, %f104;
	sub.f32 	%f120, %f119, %f8;
	mul.f32 	%f121, %f120, %f104;
	st.f32 	[%rd62], %f121;
	mul.f32 	%f122, %f9, %f106;
	mul.f32 	%f123, %f122, %f104;
	st.f32 	[%rd62+4], %f123;
	div.rn.f64 	%fd152, %fd128, %fd9;
	cvt.rn.f32.f64 	%f124, %fd152;
	mul.f32 	%f125, %f124, %f104;
	st.f32 	[%rd62+8], %f125;
	cvt.f64.f32 	%fd153, %f106;
	mul.f64 	%fd154, %fd16, %fd153;
	cvt.rn.f32.f64 	%f126, %fd154;
	mul.f32 	%f127, %f126, %f104;
	st.f32 	[%rd62+12], %f127;
	mul.f64 	%fd155, %fd13, %fd9;
	mul.f64 	%fd156, %fd155, %fd9;
	mul.f64 	%fd157, %fd156, %fd134;
	mul.f64 	%fd158, %fd157, %fd134;
	mul.f64 	%fd159, %fd158, %fd14;
	sub.f64 	%fd160, %fd133, %fd159;
	cvt.rn.f32.f64 	%f128, %fd160;
	mul.f32 	%f129, %f128, %f104;
	st.f32 	[%rd62+16], %f129;
	mul.f64 	%fd161, %fd13, %fd134;
	mul.f64 	%fd162, %fd161, %fd128;
	cvt.rn.f32.f64 	%f130, %fd162;
	mul.f32 	%f131, %f130, %f104;
	st.f32 	[%rd62+20], %f131;
	mul.f32 	%f132, %f114, %f104;
	st.f32 	[%rd62+24], %f132;
	mul.f32 	%f133, %f117, %f104;
	st.f32 	[%rd62+28], %f133;
	mul.f32 	%f134, %f118, %f104;
	st.f32 	[%rd62+32], %f134;
	mov.b32 	%r154, 0;
	mov.b64 	%rd107, 0;
$L__BB0_18:
	add.s64 	%rd68, %rd61, %rd107;
	add.s64 	%rd69, %rd63, %rd107;
	mov.b32 	%r101, 0;
	st.u32 	[%rd69], %r101;
	add.s64 	%rd70, %rd64, %rd107;
	st.u32 	[%rd70], %r101;
	add.s64 	%rd71, %rd65, %rd107;
	st.u32 	[%rd71], %r101;
	ld.f32 	%f135, [%rd68];
	ld.f32 	%f136, [%rd61];
	ld.f32 	%f137, [%rd69];
	fma.rn.f32 	%f138, %f135, %f136, %f137;
	st.f32 	[%rd69], %f138;
	add.s64 	%rd72, %rd62, %rd107;
	ld.f32 	%f139, [%rd72];
	ld.f32 	%f140, [%rd62];
	ld.f32 	%f141, [%rd70];
	fma.rn.f32 	%f142, %f139, %f140, %f141;
	st.f32 	[%rd70], %f142;
	ld.f32 	%f143, [%rd68];
	ld.f32 	%f144, [%rd62];
	ld.f32 	%f145, [%rd71];
	fma.rn.f32 	%f146, %f143, %f144, %f145;
	st.f32 	[%rd71], %f146;
	ld.f32 	%f147, [%rd68+4];
	ld.f32 	%f148, [%rd61+12];
	ld.f32 	%f149, [%rd69];
	fma.rn.f32 	%f150, %f147, %f148, %f149;
	st.f32 	[%rd69], %f150;
	ld.f32 	%f151, [%rd72+4];
	ld.f32 	%f152, [%rd62+12];
	ld.f32 	%f153, [%rd70];
	fma.rn.f32 	%f154, %f151, %f152, %f153;
	st.f32 	[%rd70], %f154;
	ld.f32 	%f155, [%rd68+4];
	ld.f32 	%f156, [%rd62+12];
	ld.f32 	%f157, [%rd71];
	fma.rn.f32 	%f158, %f155, %f156, %f157;
	st.f32 	[%rd71], %f158;
	ld.f32 	%f159, [%rd68+8];
	ld.f32 	%f160, [%rd61+24];
	ld.f32 	%f161, [%rd69];
	fma.rn.f32 	%f162, %f159, %f160, %f161;
	st.f32 	[%rd69], %f162;
	ld.f32 	%f163, [%rd72+8];
	ld.f32 	%f164, [%rd62+24];
	ld.f32 	%f165, [%rd70];
	fma.rn.f32 	%f166, %f163, %f164, %f165;
	st.f32 	[%rd70], %f166;
	ld.f32 	%f167, [%rd68+8];
	ld.f32 	%f168, [%rd62+24];
	ld.f32 	%f169, [%rd71];
	fma.rn.f32 	%f170, %f167, %f168, %f169;
	st.f32 	[%rd71], %f170;
	st.u32 	[%rd69+4], %r101;
	st.u32 	[%rd70+4], %r101;
	st.u32 	[%rd71+4], %r101;
	ld.f32 	%f171, [%rd68];
	ld.f32 	%f172, [%rd61+4];
	ld.f32 	%f173, [%rd69+4];
	fma.rn.f32 	%f174, %f171, %f172, %f173;
	st.f32 	[%rd69+4], %f174;
	ld.f32 	%f175, [%rd72];
	ld.f32 	%f176, [%rd62+4];
	ld.f32 	%f177, [%rd70+4];
	fma.rn.f32 	%f178, %f175, %f176, %f177;
	st.f32 	[%rd70+4], %f178;
	ld.f32 	%f179, [%rd68];
	ld.f32 	%f180, [%rd62+4];
	ld.f32 	%f181, [%rd71+4];
	fma.rn.f32 	%f182, %f179, %f180, %f181;
	st.f32 	[%rd71+4], %f182;
	ld.f32 	%f183, [%rd68+4];
	ld.f32 	%f184, [%rd61+16];
	ld.f32 	%f185, [%rd69+4];
	fma.rn.f32 	%f186, %f183, %f184, %f185;
	st.f32 	[%rd69+4], %f186;
	ld.f32 	%f187, [%rd72+4];
	ld.f32 	%f188, [%rd62+16];
	ld.f32 	%f189, [%rd70+4];
	fma.rn.f32 	%f190, %f187, %f188, %f189;
	st.f32 	[%rd70+4], %f190;
	ld.f32 	%f191, [%rd68+4];
	ld.f32 	%f192, [%rd62+16];
	ld.f32 	%f193, [%rd71+4];
	fma.rn.f32 	%f194, %f191, %f192, %f193;
	st.f32 	[%rd71+4], %f194;
	ld.f32 	%f195, [%rd68+8];
	ld.f32 	%f196, [%rd61+28];
	ld.f32 	%f197, [%rd69+4];
	fma.rn.f32 	%f198, %f195, %f196, %f197;
	st.f32 	[%rd69+4], %f198;
	ld.f32 	%f199, [%rd72+8];
	ld.f32 	%f200, [%rd62+28];
	ld.f32 	%f201, [%rd70+4];
	fma.rn.f32 	%f202, %f199, %f200, %f201;
	st.f32 	[%rd70+4], %f202;
	ld.f32 	%f203, [%rd68+8];
	ld.f32 	%f204, [%rd62+28];
	ld.f32 	%f205, [%rd71+4];
	fma.rn.f32 	%f206, %f203, %f204, %f205;
	st.f32 	[%rd71+4], %f206;
	st.u32 	[%rd69+8], %r101;
	st.u32 	[%rd70+8], %r101;
	st.u32 	[%rd71+8], %r101;
	ld.f32 	%f207, [%rd68];
	ld.f32 	%f208, [%rd61+8];
	ld.f32 	%f209, [%rd69+8];
	fma.rn.f32 	%f210, %f207, %f208, %f209;
	st.f32 	[%rd69+8], %f210;
	ld.f32 	%f211, [%rd72];
	ld.f32 	%f212, [%rd62+8];
	ld.f32 	%f213, [%rd70+8];
	fma.rn.f32 	%f214, %f211, %f212, %f213;
	st.f32 	[%rd70+8], %f214;
	ld.f32 	%f215, [%rd68];
	ld.f32 	%f216, [%rd62+8];
	ld.f32 	%f217, [%rd71+8];
	fma.rn.f32 	%f218, %f215, %f216, %f217;
	st.f32 	[%rd71+8], %f218;
	ld.f32 	%f219, [%rd68+4];
	ld.f32 	%f220, [%rd61+20];
	ld.f32 	%f221, [%rd69+8];
	fma.rn.f32 	%f222, %f219, %f220, %f221;
	st.f32 	[%rd69+8], %f222;
	ld.f32 	%f223, [%rd72+4];
	ld.f32 	%f224, [%rd62+20];
	ld.f32 	%f225, [%rd70+8];
	fma.rn.f32 	%f226, %f223, %f224, %f225;
	st.f32 	[%rd70+8], %f226;
	ld.f32 	%f227, [%rd68+4];
	ld.f32 	%f228, [%rd62+20];
	ld.f32 	%f229, [%rd71+8];
	fma.rn.f32 	%f230, %f227, %f228, %f229;
	st.f32 	[%rd71+8], %f230;
	ld.f32 	%f231, [%rd68+8];
	ld.f32 	%f232, [%rd61+32];
	ld.f32 	%f233, [%rd69+8];
	fma.rn.f32 	%f234, %f231, %f232, %f233;
	st.f32 	[%rd69+8], %f234;
	ld.f32 	%f235, [%rd72+8];
	ld.f32 	%f236, [%rd62+32];
	ld.f32 	%f237, [%rd70+8];
	fma.rn.f32 	%f238, %f235, %f236, %f237;
	st.f32 	[%rd70+8], %f238;
	ld.f32 	%f239, [%rd68+8];
	ld.f32 	%f240, [%rd62+32];
	ld.f32 	%f241, [%rd71+8];
	fma.rn.f32 	%f242, %f239, %f240, %f241;
	st.f32 	[%rd71+8], %f242;
	add.s32 	%r154, %r154, 1;
	add.s64 	%rd107, %rd107, 12;
	setp.ne.s32 	%p39, %r154, 3;
	@%p39 bra 	$L__BB0_18;
	add.s32 	%r103, %r7, %r59;
	shl.b32 	%r104, %r59, 1;
	sub.s32 	%r105, %r103, %r104;
	add.s32 	%r106, %r105, %r3;
	mul.lo.s32 	%r107, %r106, 3;
	add.s32 	%r108, %r5, %r60;
	add.s32 	%r109, %r6, %r60;
	mul.lo.s32 	%r110, %r109, %r59;
	add.s32 	%r111, %r110, %r3;
	mul.lo.s32 	%r112, %r111, 3;
	shl.b32 	%r113, %r60, 1;
	sub.s32 	%r114, %r108, %r113;
	add.s32 	%r115, %r114, %r64;
	mul.lo.s32 	%r116, %r115, %r59;
	add.s32 	%r117, %r116, %r3;
	mul.lo.s32 	%r118, %r117, 3;
	add.s32 	%r119, %r110, %r59;
	add.s32 	%r120, %r116, %r59;
	sub.s32 	%r121, %r119, %r104;
	add.s32 	%r122, %r121, %r3;
	mul.lo.s32 	%r123, %r122, 3;
	sub.s32 	%r124, %r120, %r104;
	add.s32 	%r125, %r124, %r3;
	mul.lo.s32 	%r126, %r125, 3;
	cvt.f64.f32 	%fd163, %f27;
	mul.f64 	%fd164, %fd163, 0dBFE0000000000000;
	cvt.f64.f32 	%fd165, %f25;
	div.rn.f64 	%fd24, %fd164, %fd165;
	mul.f64 	%fd166, %fd163, 0d3FE0000000000000;
	cvt.f64.f32 	%fd167, %f26;
	div.rn.f64 	%fd25, %fd166, %fd167;
	mul.f64 	%fd168, %fd166, %fd163;
	mul.f32 	%f243, %f25, %f25;
	cvt.f64.f32 	%fd169, %f243;
	div.rn.f64 	%fd26, %fd168, %fd169;
	mul.f32 	%f244, %f26, %f26;
	cvt.f64.f32 	%fd170, %f244;
	div.rn.f64 	%fd27, %fd168, %fd170;
	mul.f64 	%fd171, %fd163, 0d3FD0000000000000;
	mul.f64 	%fd172, %fd171, %fd163;
	mul.f32 	%f245, %f25, %f26;
	cvt.f64.f32 	%fd173, %f245;
	div.rn.f64 	%fd28, %fd172, %fd173;
	mul.wide.s32 	%rd73, %r107, 4;
	add.s64 	%rd15, %rd1, %rd73;
	mul.wide.s32 	%rd74, %r112, 4;
	add.s64 	%rd16, %rd1, %rd74;
	mul.wide.s32 	%rd75, %r118, 4;
	add.s64 	%rd17, %rd1, %rd75;
	mul.wide.s32 	%rd76, %r123, 4;
	add.s64 	%rd18, %rd1, %rd76;
	mul.wide.s32 	%rd77, %r126, 4;
	add.s64 	%rd19, %rd1, %rd77;
	add.s64 	%rd112, %rd65, 8;
	add.s64 	%rd110, %rd64, 8;
	add.s64 	%rd108, %rd63, 8;
	add.s64 	%rd111, %rd61, 4;
	add.s64 	%rd109, %rd62, 4;
	mov.b32 	%r156, 0;
	mov.u64 	%rd113, %rd60;
$L__BB0_20:
	ld.param.f32 	%f382, [_Z6evolvePfS_S_S_S_S_S_S_iiiffff_param_11];
	mul.wide.s32 	%rd78, %r155, 4;
	add.s64 	%rd79, %rd2, %rd78;
	ld.f32 	%f246, [%rd111+-4];
	mul.wide.s32 	%rd80, %r59, 12;
	add.s64 	%rd81, %rd12, %rd80;
	ld.global.f32 	%f247, [%rd81];
	ld.global.f32 	%f248, [%rd15];
	sub.f32 	%f249, %f247, %f248;
	fma.rn.f32 	%f250, %f246, %f249, 0f00000000;
	ld.f32 	%f251, [%rd109+-4];
	ld.global.f32 	%f252, [%rd16];
	ld.global.f32 	%f253, [%rd17];
	sub.f32 	%f254, %f252, %f253;
	fma.rn.f32 	%f255, %f251, %f254, 0f00000000;
	ld.f32 	%f256, [%rd108+-8];
	cvt.f64.f32 	%fd174, %f256;
	cvt.f64.f32 	%fd175, %f247;
	ld.global.f32 	%f257, [%rd12];
	cvt.f64.f32 	%fd176, %f257;
	add.f64 	%fd177, %fd176, %fd176;
	sub.f64 	%fd178, %fd175, %fd177;
	cvt.f64.f32 	%fd179, %f248;
	add.f64 	%fd180, %fd178, %fd179;
	fma.rn.f64 	%fd181, %fd180, %fd174, 0d0000000000000000;
	cvt.rn.f32.f64 	%f258, %fd181;
	ld.f32 	%f259, [%rd110+-8];
	cvt.f64.f32 	%fd182, %f259;
	cvt.f64.f32 	%fd183, %f252;
	sub.f64 	%fd184, %fd183, %fd177;
	cvt.f64.f32 	%fd185, %f253;
	add.f64 	%fd186, %fd184, %fd185;
	fma.rn.f64 	%fd187, %fd186, %fd182, 0d0000000000000000;
	cvt.rn.f32.f64 	%f260, %fd187;
	ld.f32 	%f261, [%rd112+-8];
	add.s64 	%rd82, %rd16, %rd80;
	ld.global.f32 	%f262, [%rd82];
	add.s64 	%rd83, %rd17, %rd80;
	ld.global.f32 	%f263, [%rd83];
	sub.f32 	%f264, %f262, %f263;
	ld.global.f32 	%f265, [%rd18];
	sub.f32 	%f266, %f264, %f265;
	ld.global.f32 	%f267, [%rd19];
	add.f32 	%f268, %f266, %f267;
	fma.rn.f32 	%f269, %f261, %f268, 0f00000000;
	ld.f32 	%f270, [%rd111];
	ld.global.f32 	%f271, [%rd81+4];
	ld.global.f32 	%f272, [%rd15+4];
	sub.f32 	%f273, %f271, %f272;
	fma.rn.f32 	%f274, %f270, %f273, %f250;
	ld.f32 	%f275, [%rd109];
	ld.global.f32 	%f276, [%rd16+4];
	ld.global.f32 	%f277, [%rd17+4];
	sub.f32 	%f278, %f276, %f277;
	fma.rn.f32 	%f279, %f275, %f278, %f255;
	ld.f32 	%f280, [%rd108+-4];
	cvt.f64.f32 	%fd188, %f280;
	cvt.f64.f32 	%fd189, %f271;
	ld.global.f32 	%f281, [%rd12+4];
	cvt.f64.f32 	%fd190, %f281;
	add.f64 	%fd191, %fd190, %fd190;
	sub.f64 	%fd192, %fd189, %fd191;
	cvt.f64.f32 	%fd193, %f272;
	add.f64 	%fd194, %fd192, %fd193;
	cvt.f64.f32 	%fd195, %f258;
	fma.rn.f64 	%fd196, %fd194, %fd188, %fd195;
	cvt.rn.f32.f64 	%f282, %fd196;
	ld.f32 	%f283, [%rd110+-4];
	cvt.f64.f32 	%fd197, %f283;
	cvt.f64.f32 	%fd198, %f276;
	sub.f64 	%fd199, %fd198, %fd191;
	cvt.f64.f32 	%fd200, %f277;
	add.f64 	%fd201, %fd199, %fd200;
	cvt.f64.f32 	%fd202, %f260;
	fma.rn.f64 	%fd203, %fd201, %fd197, %fd202;
	cvt.rn.f32.f64 	%f284, %fd203;
	ld.f32 	%f285, [%rd112+-4];
	ld.global.f32 	%f286, [%rd82+4];
	ld.global.f32 	%f287, [%rd83+4];
	sub.f32 	%f288, %f286, %f287;
	ld.global.f32 	%f289, [%rd18+4];
	sub.f32 	%f290, %f288, %f289;
	ld.global.f32 	%f291, [%rd19+4];
	add.f32 	%f292, %f290, %f291;
	fma.rn.f32 	%f293, %f285, %f292, %f269;
	ld.f32 	%f294, [%rd111+4];
	ld.global.f32 	%f295, [%rd81+8];
	ld.global.f32 	%f296, [%rd15+8];
	sub.f32 	%f297, %f295, %f296;
	fma.rn.f32 	%f298, %f294, %f297, %f274;
	ld.f32 	%f299, [%rd109+4];
	ld.global.f32 	%f300, [%rd16+8];
	ld.global.f32 	%f301, [%rd17+8];
	sub.f32 	%f302, %f300, %f301;
	fma.rn.f32 	%f303, %f299, %f302, %f279;
	ld.f32 	%f304, [%rd108];
	cvt.f64.f32 	%fd204, %f304;
	cvt.f64.f32 	%fd205, %f295;
	ld.global.f32 	%f305, [%rd12+8];
	cvt.f64.f32 	%fd206, %f305;
	add.f64 	%fd207, %fd206, %fd206;
	sub.f64 	%fd208, %fd205, %fd207;
	cvt.f64.f32 	%fd209, %f296;
	add.f64 	%fd210, %fd208, %fd209;
	cvt.f64.f32 	%fd211, %f282;
	fma.rn.f64 	%fd212, %fd210, %fd204, %fd211;
	cvt.rn.f32.f64 	%f306, %fd212;
	ld.f32 	%f307, [%rd110];
	cvt.f64.f32 	%fd213, %f307;
	cvt.f64.f32 	%fd214, %f300;
	sub.f64 	%fd215, %fd214, %fd207;
	cvt.f64.f32 	%fd216, %f301;
	add.f64 	%fd217, %fd215, %fd216;
	cvt.f64.f32 	%fd218, %f284;
	fma.rn.f64 	%fd219, %fd217, %fd213, %fd218;
	cvt.rn.f32.f64 	%f308, %fd219;
	ld.f32 	%f309, [%rd112];
	ld.global.f32 	%f310, [%rd82+8];
	ld.global.f32 	%f311, [%rd83+8];
	sub.f32 	%f312, %f310, %f311;
	ld.global.f32 	%f313, [%rd18+8];
	sub.f32 	%f314, %f312, %f313;
	ld.global.f32 	%f315, [%rd19+8];
	add.f32 	%f316, %f314, %f315;
	fma.rn.f32 	%f317, %f309, %f316, %f293;
	ld.f32 	%f318, [%rd113];
	cvt.f64.f32 	%fd220, %f318;
	cvt.f64.f32 	%fd221, %f298;
	mul.f64 	%fd222, %fd24, %fd221;
	cvt.f64.f32 	%fd223, %f303;
	mul.f64 	%fd224, %fd25, %fd223;
	sub.f64 	%fd225, %fd222, %fd224;
	cvt.f64.f32 	%fd226, %f306;
	fma.rn.f64 	%fd227, %fd26, %fd226, %fd225;
	cvt.f64.f32 	%fd228, %f308;
	fma.rn.f64 	%fd229, %fd27, %fd228, %fd227;
	cvt.f64.f32 	%fd230, %f317;
	mul.f64 	%fd231, %fd28, %fd230;
	sub.f64 	%fd232, %fd229, %fd231;
	cvt.f64.f32 	%fd233, %f382;
	fma.rn.f64 	%fd234, %fd232, %fd233, %fd220;
	cvt.rn.f32.f64 	%f319, %fd234;
	st.global.f32 	[%rd79], %f319;
	add.s32 	%r156, %r156, 1;
	add.s64 	%rd113, %rd113, 4;
	add.s64 	%rd112, %rd112, 12;
	add.s32 	%r155, %r155, 1;
	add.s64 	%rd111, %rd111, 12;
	add.s64 	%rd110, %rd110, 12;
	add.s64 	%rd109, %rd109, 12;
	add.s64 	%rd108, %rd108, 12;
	setp.ne.s32 	%p40, %r156, 3;
	@%p40 bra 	$L__BB0_20;
$L__BB0_21:
	setp.ge.s32 	%p41, %r3, %r59;
	{ // callseq 8, 0
	.param .b64 param0;
	st.param.b64 	[param0], %rd60;
	call.uni 
	free, 
	(
	param0
	);
	} // callseq 8
	{ // callseq 9, 0
	.param .b64 param0;
	st.param.b64 	[param0], %rd61;
	call.uni 
	free, 
	(
	param0
	);
	} // callseq 9
	{ // callseq 10, 0
	.param .b64 param0;
	st.param.b64 	[param0], %rd62;
	call.uni 
	free, 
	(
	param0
	);
	} // callseq 10
	{ // callseq 11, 0
	.param .b64 param0;
	st.param.b64 	[param0], %rd63;
	call.uni 
	free, 
	(
	param0
	);
	} // callseq 11
	{ // callseq 12, 0
	.param .b64 param0;
	st.param.b64 	[param0], %rd64;
	call.uni 
	free, 
	(
	param0
	);
	} // callseq 12
	{ // callseq 13, 0
	.param .b64 param0;
	st.param.b64 	[param0], %rd65;
	call.uni 
	free, 
	(
	param0
	);
	} // callseq 13
	bar.sync 	0;
	setp.ge.s32 	%p42, %r2, %r58;
	or.pred  	%p43, %p41, %p42;
	setp.ge.s32 	%p44, %r64, %r60;
	mul.lo.s32 	%r19, %r60, %r2;
	add.s32 	%r127, %r19, %r64;
	mul.lo.s32 	%r20, %r127, %r59;
	add.s32 	%r21, %r20, %r3;
	mul.lo.s32 	%r22, %r21, 3;
	mul.wide.s32 	%rd84, %r22, 4;
	add.s64 	%rd37, %rd2, %rd84;
	or.pred  	%p45, %p44, %p43;
	@%p45 bra 	$L__BB0_46;
	setp.ne.s32 	%p46, %r64, 0;
	add.s32 	%r23, %r58, -1;
	add.s32 	%r128, %r58, -2;
	mad.lo.s32 	%r129, %r128, %r60, %r64;
	mad.lo.s32 	%r130, %r129, %r59, %r3;
	mul.lo.s32 	%r131, %r130, 3;
	add.s32 	%r132, %r60, %r64;
	mad.lo.s32 	%r133, %r59, %r132, %r3;
	mul.lo.s32 	%r134, %r133, 3;
	mad.lo.s32 	%r135, %r59, %r64, %r3;
	mul.lo.s32 	%r136, %r135, 3;
	add.s32 	%r137, %r60, %r19;
	add.s32 	%r138, %r137, -2;
	mad.lo.s32 	%r139, %r138, %r59, %r3;
	mul.lo.s32 	%r140, %r139, 3;
	mad.lo.s32 	%r141, %r19, %r59, %r3;
	add.s32 	%r142, %r141, %r59;
	mul.lo.s32 	%r143, %r142, 3;
	mul.lo.s32 	%r144, %r141, 3;
	mul.wide.s32 	%rd85, %r143, 4;
	add.s64 	%rd38, %rd2, %rd85;
	mul.wide.s32 	%rd86, %r144, 4;
	add.s64 	%rd39, %rd2, %rd86;
	mul.wide.s32 	%rd87, %r140, 4;
	add.s64 	%rd40, %rd2, %rd87;
	mul.wide.s32 	%rd88, %r134, 4;
	add.s64 	%rd41, %rd2, %rd88;
	mul.wide.s32 	%rd89, %r136, 4;
	add.s64 	%rd42, %rd2, %rd89;
	mul.wide.s32 	%rd90, %r131, 4;
	add.s64 	%rd43, %rd2, %rd90;
	@%p46 bra 	$L__BB0_24;
	ld.global.f32 	%f323, [%rd38];
	st.global.f32 	[%rd39], %f323;
	bra.uni 	$L__BB0_30;
$L__BB0_24:
	setp.ne.s32 	%p47, %r64, %r4;
	@%p47 bra 	$L__BB0_26;
	ld.global.f32 	%f322, [%rd40];
	st.global.f32 	[%rd37], %f322;
	bra.uni 	$L__BB0_30;
$L__BB0_26:
	setp.ne.s32 	%p48, %r2, 0;
	@%p48 bra 	$L__BB0_28;
	ld.global.f32 	%f321, [%rd41];
	st.global.f32 	[%rd42], %f321;
	bra.uni 	$L__BB0_30;
$L__BB0_28:
	setp.ne.s32 	%p49, %r2, %r23;
	@%p49 bra 	$L__BB0_30;
	ld.global.f32 	%f320, [%rd43];
	st.global.f32 	[%rd37], %f320;
$L__BB0_30:
	setp.eq.s32 	%p50, %r64, 0;
	@%p50 bra 	$L__BB0_37;
	setp.eq.s32 	%p51, %r64, %r4;
	@%p51 bra 	$L__BB0_36;
	setp.eq.s32 	%p52, %r2, 0;
	@%p52 bra 	$L__BB0_35;
	setp.ne.s32 	%p53, %r2, %r23;
	@%p53 bra 	$L__BB0_38;
	ld.global.f32 	%f324, [%rd43+4];
	st.global.f32 	[%rd37+4], %f324;
	bra.uni 	$L__BB0_38;
$L__BB0_35:
	ld.global.f32 	%f325, [%rd41+4];
	st.global.f32 	[%rd42+4], %f325;
	bra.uni 	$L__BB0_38;
$L__BB0_36:
	ld.global.f32 	%f326, [%rd40+4];
	st.global.f32 	[%rd37+4], %f326;
	bra.uni 	$L__BB0_38;
$L__BB0_37:
	ld.global.f32 	%f327, [%rd38+4];
	st.global.f32 	[%rd39+4], %f327;
$L__BB0_38:
	setp.eq.s32 	%p54, %r64, 0;
	@%p54 bra 	$L__BB0_45;
	setp.eq.s32 	%p55, %r64, %r4;
	@%p55 bra 	$L__BB0_44;
	setp.eq.s32 	%p56, %r2, 0;
	@%p56 bra 	$L__BB0_43;
	setp.ne.s32 	%p57, %r2, %r23;
	@%p57 bra 	$L__BB0_46;
	ld.global.f32 	%f328, [%rd43+8];
	st.global.f32 	[%rd37+8], %f328;
	bra.uni 	$L__BB0_46;
$L__BB0_43:
	ld.global.f32 	%f329, [%rd41+8];
	st.global.f32 	[%rd42+8], %f329;
	bra.uni 	$L__BB0_46;
$L__BB0_44:
	ld.global.f32 	%f330, [%rd40+8];
	st.global.f32 	[%rd37+8], %f330;
	bra.uni 	$L__BB0_46;
$L__BB0_45:
	ld.global.f32 	%f331, [%rd38+8];
	st.global.f32 	[%rd39+8], %f331;
$L__BB0_46:
	setp.lt.s32 	%p58, %r64, %r60;
	setp.lt.s32 	%p59, %r2, %r58;
	setp.lt.s32 	%p60, %r3, %r59;
	and.pred  	%p61, %p58, %p59;
	and.pred  	%p3, %p61, %p60;
	not.pred 	%p62, %p3;
	@%p62 bra 	$L__BB0_48;
	ld.global.f32 	%f332, [%rd37];
	add.s64 	%rd92, %rd3, %rd84;
	st.global.f32 	[%rd92], %f332;
	ld.global.f32 	%f333, [%rd37+4];
	st.global.f32 	[%rd92+4], %f333;
	ld.global.f32 	%f334, [%rd37+8];
	st.global.f32 	[%rd92+8], %f334;
	mul.f32 	%f335, %f333, %f333;
	ld.global.f32 	%f336, [%rd5];
	mul.f32 	%f337, %f335, %f336;
	cvt.f64.f32 	%fd235, %f337;
	cvt.f64.f32 	%fd236, %f333;
	add.f64 	%fd237, %fd236, %fd236;
	cvt.f64.f32 	%fd238, %f334;
	mul.f64 	%fd239, %fd237, %fd238;
	ld.global.f32 	%f338, [%rd5+4];
	cvt.f64.f32 	%fd240, %f338;
	fma.rn.f64 	%fd241, %fd239, %fd240, %fd235;
	mul.f32 	%f339, %f334, %f334;
	ld.global.f32 	%f340, [%rd5+12];
	mul.f32 	%f341, %f339, %f340;
	cvt.f64.f32 	%fd242, %f341;
	add.f64 	%fd243, %fd241, %fd242;
	mul.f32 	%f342, %f332, %f332;
	cvt.f64.f32 	%fd244, %f342;
	div.rn.f64 	%fd245, %fd243, %fd244;
	add.f64 	%fd246, %fd245, 0d3FF0000000000000;
	cvt.rn.f32.f64 	%f343, %fd246;
	sqrt.rn.f32 	%f344, %f343;
	div.rn.f32 	%f345, %f332, %f344;
	st.global.f32 	[%rd92], %f345;
$L__BB0_48:
	bar.sync 	0;
	@%p62 bra 	$L__BB0_64;
	ld.param.u64 	%rd105, [_Z6evolvePfS_S_S_S_S_S_S_iiiffff_param_5];
	cvta.to.global.u64 	%rd93, %rd105;
	mul.wide.s32 	%rd94, %r21, 4;
	add.s64 	%rd44, %rd93, %rd94;
	mov.b32 	%r145, 0;
	st.global.u32 	[%rd44], %r145;
	setp.eq.s32 	%p64, %r3, 0;
	mov.f32 	%f385, 0f00000000;
	@%p64 bra 	$L__BB0_56;
	ld.param.u64 	%rd106, [_Z6evolvePfS_S_S_S_S_S_S_iiiffff_param_6];
	cvta.to.global.u64 	%rd45, %rd106;
	mul.wide.u32 	%rd95, %r3, 4;
	add.s64 	%rd46, %rd45, %rd95;
	and.b32  	%r24, %r3, 3;
	setp.lt.u32 	%p65, %r3, 4;
	mov.b32 	%r157, 0;
	mov.f32 	%f385, 0f00000000;
	@%p65 bra 	$L__BB0_53;
	and.b32  	%r157, %r3, 60;
	neg.s32 	%r165, %r157;
	mul.lo.s32 	%r164, %r20, 3;
	add.s64 	%rd115, %rd45, 8;
	mov.f32 	%f385, 0f00000000;
$L__BB0_52:
	ld.global.f32 	%f349, [%rd115+-8];
	ld.global.f32 	%f350, [%rd46];
	div.rn.f32 	%f351, %f349, %f350;
	mul.wide.s32 	%rd96, %r164, 4;
	add.s64 	%rd97, %rd3, %rd96;
	ld.global.f32 	%f352, [%rd97];
	fma.rn.f32 	%f353, %f351, %f352, %f385;
	st.global.f32 	[%rd44], %f353;
	ld.global.f32 	%f354, [%rd115+-4];
	ld.global.f32 	%f355, [%rd46];
	div.rn.f32 	%f356, %f354, %f355;
	ld.global.f32 	%f357, [%rd97+12];
	fma.rn.f32 	%f358, %f356, %f357, %f353;
	st.global.f32 	[%rd44], %f358;
	ld.global.f32 	%f359, [%rd115];
	ld.global.f32 	%f360, [%rd46];
	div.rn.f32 	%f361, %f359, %f360;
	ld.global.f32 	%f362, [%rd97+24];
	fma.rn.f32 	%f363, %f361, %f362, %f358;
	st.global.f32 	[%rd44], %f363;
	ld.global.f32 	%f364, [%rd115+4];
	ld.global.f32 	%f365, [%rd46];
	div.rn.f32 	%f366, %f364, %f365;
	ld.global.f32 	%f367, [%rd97+36];
	fma.rn.f32 	%f385, %f366, %f367, %f363;
	st.global.f32 	[%rd44], %f385;
	add.s32 	%r165, %r165, 4;
	add.s32 	%r164, %r164, 12;
	add.s64 	%rd115, %rd115, 16;
	setp.eq.s32 	%p66, %r165, 0;
	@%p66 bra 	$L__BB0_53;
	bra.uni 	$L__BB0_52;
$L__BB0_53:
	setp.eq.s32 	%p67, %r24, 0;
	@%p67 bra 	$L__BB0_56;
	add.s32 	%r147, %r157, %r20;
	mul.lo.s32 	%r159, %r147, 3;
	mul.wide.u32 	%rd98, %r157, 4;
	add.s64 	%rd114, %rd45, %rd98;
	neg.s32 	%r158, %r24;
$L__BB0_55:
	.pragma "nounroll";
	ld.global.f32 	%f368, [%rd114];
	ld.global.f32 	%f369, [%rd46];
	div.rn.f32 	%f370, %f368, %f369;
	mul.wide.s32 	%rd99, %r159, 4;
	add.s64 	%rd100, %rd3, %rd99;
	ld.global.f32 	%f371, [%rd100];
	fma.rn.f32 	%f385, %f370, %f371, %f385;
	st.global.f32 	[%rd44], %f385;
	add.s32 	%r159, %r159, 3;
	add.s64 	%rd114, %rd114, 4;
	add.s32 	%r158, %r158, 1;
	setp.ne.s32 	%p68, %r158, 0;
	@%p68 bra 	$L__BB0_55;
$L__BB0_56:
	add.s32 	%r163, %r3, 1;
	setp.ge.u32 	%p69, %r163, %r59;
	@%p69 bra 	$L__BB0_64;
	not.b32 	%r148, %r3;
	add.s32 	%r149, %r59, %r148;
	and.b32  	%r36, %r149, 3;
	setp.eq.s32 	%p70, %r36, 0;
	@%p70 bra 	$L__BB0_61;
	neg.s32 	%r162, %r36;
	mul.lo.s32 	%r150, %r3, 3;
	mad.lo.s32 	%r160, %r20, 3, %r150;
	mov.u32 	%r161, %r3;
$L__BB0_59:
	.pragma "nounroll";
	add.s32 	%r160, %r160, 3;
	mul.wide.s32 	%rd101, %r160, 4;
	add.s64 	%rd102, %rd3, %rd101;
	ld.global.f32 	%f372, [%rd102];
	add.f32 	%f385, %f385, %f372;
	st.global.f32 	[%rd44], %f385;
	add.s32 	%r162, %r162, 1;
	setp.ne.s32 	%p71, %r162, 0;
	add.s32 	%r161, %r161, 1;
	@%p71 bra 	$L__BB0_59;
	add.s32 	%r163, %r161, 1;
$L__BB0_61:
	sub.s32 	%r151, %r59, %r3;
	add.s32 	%r152, %r151, -2;
	setp.lt.u32 	%p72, %r152, 3;
	@%p72 bra 	$L__BB0_64;
	sub.s32 	%r167, %r163, %r59;
	add.s32 	%r153, %r163, %r20;
	mul.lo.s32 	%r166, %r153, 3;
$L__BB0_63:
	mul.wide.s32 	%rd103, %r166, 4;
	add.s64 	%rd104, %rd3, %rd103;
	ld.global.f32 	%f373, [%rd104];
	add.f32 	%f374, %f385, %f373;
	st.global.f32 	[%rd44], %f374;
	ld.global.f32 	%f375, [%rd104+12];
	add.f32 	%f376, %f374, %f375;
	st.global.f32 	[%rd44], %f376;
	ld.global.f32 	%f377, [%rd104+24];
	add.f32 	%f378, %f376, %f377;
	st.global.f32 	[%rd44], %f378;
	ld.global.f32 	%f379, [%rd104+36];
	add.f32 	%f385, %f378, %f379;
	st.global.f32 	[%rd44], %f385;
	add.s32 	%r167, %r167, 4;
	add.s32 	%r166, %r166, 12;
	setp.ne.s32 	%p73, %r167, 0;
	@%p73 bra 	$L__BB0_63;
$L__BB0_64:
	ret;

}
	// .globl	_Z7evolve2PfS_S_S_S_S_S_S_iiiffff
.visible .entry _Z7evolve2PfS_S_S_S_S_S_S_iiiffff(
	.param .u64 .ptr .align 1 _Z7evolve2PfS_S_S_S_S_S_S_iiiffff_param_0,
	.param .u64 .ptr .align 1 _Z7evolve2PfS_S_S_S_S_S_S_iiiffff_param_1,
	.param .u64 .ptr .align 1 _Z7evolve2PfS_S_S_S_S_S_S_iiiffff_param_2,
	.param .u64 .ptr .align 1 _Z7evolve2PfS_S_S_S_S_S_S_iiiffff_param_3,
	.param .u64 .ptr .align 1 _Z7evolve2PfS_S_S_S_S_S_S_iiiffff_param_4,
	.param .u64 .ptr .align 1 _Z7evolve2PfS_S_S_S_S_S_S_iiiffff_param_5,
	.param .u64 .ptr .align 1 _Z7evolve2PfS_S_S_S_S_S_S_iiiffff_param_6,
	.param .u64 .ptr .align 1 _Z7evolve2PfS_S_S_S_S_S_S_iiiffff_param_7,
	.param .u32 _Z7evolve2PfS_S_S_S_S_S_S_iiiffff_param_8,
	.param .u32 _Z7evolve2PfS_S_S_S_S_S_S_iiiffff_param_9,
	.param .u32 _Z7evolve2PfS_S_S_S_S_S_S_iiiffff_param_10,
	.param .f32 _Z7evolve2PfS_S_S_S_S_S_S_iiiffff_param_11,
	.param .f32 _Z7evolve2PfS_S_S_S_S_S_S_iiiffff_param_12,
	.param .f32 _Z7evolve2PfS_S_S_S_S_S_S_iiiffff_param_13,
	.param .f32 _Z7evolve2PfS_S_S_S_S_S_S_iiiffff_param_14
)
{
	.reg .pred 	%p<37>;
	.reg .b32 	%r<59>;
	.reg .b32 	%f<42>;
	.reg .b64 	%rd<49>;
	.reg .b64 	%fd<22>;

	ld.param.u64 	%rd13, [_Z7evolve2PfS_S_S_S_S_S_S_iiiffff_param_3];
	ld.param.u64 	%rd14, [_Z7evolve2PfS_S_S_S_S_S_S_iiiffff_param_5];
	ld.param.u32 	%r12, [_Z7evolve2PfS_S_S_S_S_S_S_iiiffff_param_8];
	ld.param.u32 	%r10, [_Z7evolve2PfS_S_S_S_S_S_S_iiiffff_param_9];
	ld.param.u32 	%r11, [_Z7evolve2PfS_S_S_S_S_S_S_iiiffff_param_10];
	ld.param.f32 	%f8, [_Z7evolve2PfS_S_S_S_S_S_S_iiiffff_param_12];
	ld.param.f32 	%f9, [_Z7evolve2PfS_S_S_S_S_S_S_iiiffff_param_13];
	ld.param.f32 	%f10, [_Z7evolve2PfS_S_S_S_S_S_S_iiiffff_param_14];
	cvta.to.global.u64 	%rd1, %rd13;
	cvta.to.global.u64 	%rd2, %rd14;
	mov.u32 	%r13, %ctaid.x;
	mov.u32 	%r14, %ntid.x;
	mov.u32 	%r15, %tid.x;
	mad.lo.s32 	%r16, %r13, %r14, %r15;
	mov.u32 	%r17, %ctaid.y;
	mov.u32 	%r18, %ntid.y;
	mov.u32 	%r19, %tid.y;
	mad.lo.s32 	%r2, %r17, %r18, %r19;
	mov.u32 	%r3, %tid.z;
	setp.lt.s32 	%p4, %r16, 1;
	add.s32 	%r4, %r12, -1;
	setp.ge.s32 	%p5, %r16, %r4;
	or.pred  	%p6, %p4, %p5;
	setp.eq.s32 	%p7, %r2, 0;
	mov.pred 	%p36, 0;
	or.pred  	%p8, %p7, %p6;
	@%p8 bra 	$L__BB1_2;
	add.s32 	%r20, %r10, -1;
	setp.lt.s32 	%p36, %r2, %r20;
$L__BB1_2:
	setp.ge.s32 	%p9, %r3, %r11;
	not.pred 	%p10, %p36;
	or.pred  	%p11, %p9, %p10;
	@%p11 bra 	$L__BB1_7;
	ld.param.f32 	%f40, [_Z7evolve2PfS_S_S_S_S_S_S_iiiffff_param_11];
	ld.param.u64 	%rd48, [_Z7evolve2PfS_S_S_S_S_S_S_iiiffff_param_4];
	mul.f32 	%f1, %f40, %f10;
	mul.lo.s32 	%r5, %r12, %r2;
	add.s32 	%r6, %r5, %r16;
	mul.lo.s32 	%r21, %r6, %r11;
	add.s32 	%r22, %r21, %r3;
	mul.lo.s32 	%r23, %r22, 3;
	cvta.to.global.u64 	%rd15, %rd48;
	mul.wide.s32 	%rd16, %r23, 4;
	add.s64 	%rd3, %rd15, %rd16;
	ld.global.f32 	%f41, [%rd3];
	mul.f32 	%f11, %f1, %f41;
	cvt.f64.f32 	%fd2, %f11;
	cvt.f64.f32 	%fd3, %f8;
	mov.f64 	%fd4, 0d3FE0000000000000;
	div.rn.f64 	%fd5, %fd4, %fd3;
	mul.f64 	%fd6, %fd5, %fd2;
	add.s32 	%r24, %r21, %r11;
	add.s32 	%r25, %r22, %r11;
	mul.wide.s32 	%rd17, %r25, 4;
	add.s64 	%rd18, %rd2, %rd17;
	ld.global.f32 	%f12, [%rd18];
	shl.b32 	%r26, %r11, 1;
	sub.s32 	%r27, %r24, %r26;
	add.s32 	%r28, %r27, %r3;
	mul.wide.s32 	%rd19, %r28, 4;
	add.s64 	%rd20, %rd2, %rd19;
	ld.global.f32 	%f13, [%rd20];
	sub.f32 	%f14, %f12, %f13;
	cvt.f64.f32 	%fd7, %f14;
	mul.f64 	%fd8, %fd6, %fd7;
	cvt.rn.f32.f64 	%f3, %fd8;
	abs.f32 	%f15, %f3;
	cvt.f64.f32 	%fd9, %f15;
	mul.f64 	%fd10, %fd3, 0d3FECCCCCCCCCCCCD;
	cvt.f64.f32 	%fd1, %f10;
	div.rn.f64 	%fd11, %fd10, %fd1;
	setp.leu.f64 	%p12, %fd11, %fd9;
	add.s64 	%rd4, %rd1, %rd16;
	@%p12 bra 	$L__BB1_5;
	ld.global.f32 	%f16, [%rd4+4];
	sub.f32 	%f17, %f16, %f3;
	st.global.f32 	[%rd4+4], %f17;
	ld.global.f32 	%f41, [%rd3];
$L__BB1_5:
	mul.f32 	%f18, %f1, %f41;
	cvt.f64.f32 	%fd12, %f18;
	cvt.f64.f32 	%fd13, %f9;
	mov.f64 	%fd14, 0d3FE0000000000000;
	div.rn.f64 	%fd15, %fd14, %fd13;
	mul.f64 	%fd16, %fd15, %fd12;
	add.s32 	%r29, %r5, %r12;
	add.s32 	%r30, %r6, %r12;
	mad.lo.s32 	%r31, %r30, %r11, %r3;
	mul.wide.s32 	%rd21, %r31, 4;
	add.s64 	%rd22, %rd2, %rd21;
	ld.global.f32 	%f19, [%rd22];
	shl.b32 	%r32, %r12, 1;
	sub.s32 	%r33, %r29, %r32;
	add.s32 	%r34, %r33, %r16;
	mad.lo.s32 	%r35, %r34, %r11, %r3;
	mul.wide.s32 	%rd23, %r35, 4;
	add.s64 	%rd24, %rd2, %rd23;
	ld.global.f32 	%f20, [%rd24];
	sub.f32 	%f21, %f19, %f20;
	cvt.f64.f32 	%fd17, %f21;
	mul.f64 	%fd18, %fd16, %fd17;
	cvt.rn.f32.f64 	%f6, %fd18;
	abs.f32 	%f22, %f6;
	cvt.f64.f32 	%fd19, %f22;
	mul.f64 	%fd20, %fd13, 0d3FECCCCCCCCCCCCD;
	div.rn.f64 	%fd21, %fd20, %fd1;
	setp.leu.f64 	%p13, %fd21, %fd19;
	@%p13 bra 	$L__BB1_7;
	ld.global.f32 	%f23, [%rd4+8];
	sub.f32 	%f24, %f23, %f6;
	st.global.f32 	[%rd4+8], %f24;
$L__BB1_7:
	setp.ge.s32 	%p14, %r3, %r11;
	bar.sync 	0;
	setp.ge.s32 	%p15, %r2, %r10;
	or.pred  	%p16, %p15, %p14;
	setp.ge.s32 	%p17, %r16, %r12;
	or.pred  	%p18, %p17, %p16;
	@%p18 bra 	$L__BB1_32;
	setp.ne.s32 	%p19, %r16, 0;
	add.s32 	%r7, %r10, -1;
	add.s32 	%r36, %r10, -2;
	mad.lo.s32 	%r37, %r36, %r12, %r16;
	mad.lo.s32 	%r38, %r37, %r11, %r3;
	mul.lo.s32 	%r39, %r38, 3;
	mul.lo.s32 	%r40, %r12, %r2;
	add.s32 	%r41, %r40, %r16;
	mad.lo.s32 	%r42, %r41, %r11, %r3;
	mul.lo.s32 	%r8, %r42, 3;
	add.s32 	%r43, %r12, %r16;
	mad.lo.s32 	%r44, %r11, %r43, %r3;
	mul.lo.s32 	%r45, %r44, 3;
	mad.lo.s32 	%r46, %r11, %r16, %r3;
	mul.lo.s32 	%r47, %r46, 3;
	add.s32 	%r48, %r12, %r40;
	add.s32 	%r49, %r48, -2;
	mad.lo.s32 	%r50, %r49, %r11, %r3;
	mul.lo.s32 	%r51, %r50, 3;
	mad.lo.s32 	%r52, %r40, %r11, %r3;
	add.s32 	%r53, %r52, %r11;
	mul.lo.s32 	%r54, %r53, 3;
	mul.lo.s32 	%r55, %r52, 3;
	mul.wide.s32 	%rd25, %r54, 4;
	add.s64 	%rd5, %rd1, %rd25;
	mul.wide.s32 	%rd26, %r55, 4;
	add.s64 	%rd6, %rd1, %rd26;
	mul.wide.s32 	%rd27, %r51, 4;
	add.s64 	%rd7, %rd1, %rd27;
	mul.wide.s32 	%rd28, %r45, 4;
	add.s64 	%rd8, %rd1, %rd28;
	mul.wide.s32 	%rd29, %r47, 4;
	add.s64 	%rd9, %rd1, %rd29;
	mul.wide.s32 	%rd30, %r39, 4;
	add.s64 	%rd10, %rd1, %rd30;
	@%p19 bra 	$L__BB1_10;
	ld.global.f32 	%f28, [%rd5];
	st.global.f32 	[%rd6], %f28;
	bra.uni 	$L__BB1_16;
$L__BB1_10:
	setp.ne.s32 	%p20, %r16, %r4;
	@%p20 bra 	$L__BB1_12;
	ld.global.f32 	%f27, [%rd7];
	mul.wide.s32 	%rd33, %r8, 4;
	add.s64 	%rd34, %rd1, %rd33;
	st.global.f32 	[%rd34], %f27;
	bra.uni 	$L__BB1_16;
$L__BB1_12:
	setp.ne.s32 	%p21, %r2, 0;
	@%p21 bra 	$L__BB1_14;
	ld.global.f32 	%f26, [%rd8];
	st.global.f32 	[%rd9], %f26;
	bra.uni 	$L__BB1_16;
$L__BB1_14:
	setp.ne.s32 	%p22, %r2, %r7;
	@%p22 bra 	$L__BB1_16;
	ld.global.f32 	%f25, [%rd10];
	mul.wide.s32 	%rd31, %r8, 4;
	add.s64 	%rd32, %rd1, %rd31;
	st.global.f32 	[%rd32], %f25;
$L__BB1_16:
	setp.eq.s32 	%p23, %r16, 0;
	@%p23 bra 	$L__BB1_23;
	setp.eq.s32 	%p24, %r16, %r4;
	@%p24 bra 	$L__BB1_22;
	setp.eq.s32 	%p25, %r2, 0;
	@%p25 bra 	$L__BB1_21;
	setp.ne.s32 	%p26, %r2, %r7;
	@%p26 bra 	$L__BB1_24;
	ld.global.f32 	%f29, [%rd10+4];
	mul.wide.s32 	%rd35, %r8, 4;
	add.s64 	%rd36, %rd1, %rd35;
	st.global.f32 	[%rd36+4], %f29;
	bra.uni 	$L__BB1_24;
$L__BB1_21:
	ld.global.f32 	%f30, [%rd8+4];
	st.global.f32 	[%rd9+4], %f30;
	bra.uni 	$L__BB1_24;
$L__BB1_22:
	ld.global.f32 	%f31, [%rd7+4];
	mul.wide.s32 	%rd37, %r8, 4;
	add.s64 	%rd38, %rd1, %rd37;
	st.global.f32 	[%rd38+4], %f31;
	bra.uni 	$L__BB1_24;
$L__BB1_23:
	ld.global.f32 	%f32, [%rd5+4];
	st.global.f32 	[%rd6+4], %f32;
$L__BB1_24:
	setp.eq.s32 	%p27, %r16, 0;
	@%p27 bra 	$L__BB1_31;
	setp.eq.s32 	%p28, %r16, %r4;
	@%p28 bra 	$L__BB1_30;
	setp.eq.s32 	%p29, %r2, 0;
	@%p29 bra 	$L__BB1_29;
	setp.ne.s32 	%p30, %r2, %r7;
	@%p30 bra 	$L__BB1_32;
	ld.global.f32 	%f33, [%rd10+8];
	mul.wide.s32 	%rd39, %r8, 4;
	add.s64 	%rd40, %rd1, %rd39;
	st.global.f32 	[%rd40+8], %f33;
	bra.uni 	$L__BB1_32;
$L__BB1_29:
	ld.global.f32 	%f34, [%rd8+8];
	st.global.f32 	[%rd9+8], %f34;
	bra.uni 	$L__BB1_32;
$L__BB1_30:
	ld.global.f32 	%f35, [%rd7+8];
	mul.wide.s32 	%rd41, %r8, 4;
	add.s64 	%rd42, %rd1, %rd41;
	st.global.f32 	[%rd42+8], %f35;
	bra.uni 	$L__BB1_32;
$L__BB1_31:
	ld.global.f32 	%f36, [%rd5+8];
	st.global.f32 	[%rd6+8], %f36;
$L__BB1_32:
	setp.ge.s32 	%p31, %r16, %r12;
	setp.ge.s32 	%p32, %r2, %r10;
	setp.ge.s32 	%p33, %r3, %r11;
	or.pred  	%p34, %p31, %p32;
	or.pred  	%p35, %p34, %p33;
	@%p35 bra 	$L__BB1_34;
	ld.param.u64 	%rd47, [_Z7evolve2PfS_S_S_S_S_S_S_iiiffff_param_2];
	mad.lo.s32 	%r56, %r12, %r2, %r16;
	mad.lo.s32 	%r57, %r56, %r11, %r3;
	mul.lo.s32 	%r58, %r57, 3;
	mul.wide.s32 	%rd43, %r58, 4;
	add.s64 	%rd44, %rd1, %rd43;
	ld.global.f32 	%f37, [%rd44];
	cvta.to.global.u64 	%rd45, %rd47;
	add.s64 	%rd46, %rd45, %rd43;
	st.global.f32 	[%rd46], %f37;
	ld.global.f32 	%f38, [%rd44+4];
	st.global.f32 	[%rd46+4], %f38;
	ld.global.f32 	%f39, [%rd44+8];
	st.global.f32 	[%rd46+8], %f39;
$L__BB1_34:
	ret;

}
.func  (.param .b64 func_retval0) __internal_accurate_pow(
	.param .b64 __internal_accurate_pow_param_0
)
{
	.reg .pred 	%p<8>;
	.reg .b32 	%r<49>;
	.reg .b32 	%f<3>;
	.reg .b64 	%fd<109>;

	ld.param.f64 	%fd10, [__internal_accurate_pow_param_0];
	{
	.reg .b32 %temp; 
	mov.b64 	{%temp, %r46}, %fd10;
	}
	{
	.reg .b32 %temp; 
	mov.b64 	{%r45, %temp}, %fd10;
	}
	shr.u32 	%r47, %r46, 20;
	setp.gt.u32 	%p1, %r46, 1048575;
	@%p1 bra 	$L__BB2_2;
	mul.f64 	%fd11, %fd10, 0d4350000000000000;
	{
	.reg .b32 %temp; 
	mov.b64 	{%temp, %r46}, %fd11;
	}
	{
	.reg .b32 %temp; 
	mov.b64 	{%r45, %temp}, %fd11;
	}
	shr.u32 	%r16, %r46, 20;
	add.s32 	%r47, %r16, -54;
$L__BB2_2:
	add.s32 	%r48, %r47, -1023;
	and.b32  	%r17, %r46, -2146435073;
	or.b32  	%r18, %r17, 1072693248;
	mov.b64 	%fd107, {%r45, %r18};
	setp.lt.u32 	%p2, %r18, 1073127583;
	@%p2 bra 	$L__BB2_4;
	{
	.reg .b32 %temp; 
	mov.b64 	{%r19, %temp}, %fd107;
	}
	{
	.reg .b32 %temp; 
	mov.b64 	{%temp, %r20}, %fd107;
	}
	add.s32 	%r21, %r20, -1048576;
	mov.b64 	%fd107, {%r19, %r21};
	add.s32 	%r48, %r47, -1022;
$L__BB2_4:
	add.f64 	%fd12, %fd107, 0dBFF0000000000000;
	add.f64 	%fd13, %fd107, 0d3FF0000000000000;
	rcp.approx.ftz.f64 	%fd14, %fd13;
	neg.f64 	%fd15, %fd13;
	fma.rn.f64 	%fd16, %fd15, %fd14, 0d3FF0000000000000;
	fma.rn.f64 	%fd17, %fd16, %fd16, %fd16;
	fma.rn.f64 	%fd18, %fd17, %fd14, %fd14;
	mul.f64 	%fd19, %fd12, %fd18;
	fma.rn.f64 	%fd20, %fd12, %fd18, %fd19;
	mul.f64 	%fd21, %fd20, %fd20;
	fma.rn.f64 	%fd22, %fd21, 0d3EB0F5FF7D2CAFE2, 0d3ED0F5D241AD3B5A;
	fma.rn.f64 	%fd23, %fd22, %fd21, 0d3EF3B20A75488A3F;
	fma.rn.f64 	%fd24, %fd23, %fd21, 0d3F1745CDE4FAECD5;
	fma.rn.f64 	%fd25, %fd24, %fd21, 0d3F3C71C7258A578B;
	fma.rn.f64 	%fd26, %fd25, %fd21, 0d3F6249249242B910;
	fma.rn.f64 	%fd27, %fd26, %fd21, 0d3F89999999999DFB;
	sub.f64 	%fd28, %fd12, %fd20;
	add.f64 	%fd29, %fd28, %fd28;
	neg.f64 	%fd30, %fd20;
	fma.rn.f64 	%fd31, %fd30, %fd12, %fd29;
	mul.f64 	%fd32, %fd18, %fd31;
	fma.rn.f64 	%fd33, %fd21, %fd27, 0d3FB5555555555555;
	mov.f64 	%fd34, 0d3FB5555555555555;
	sub.f64 	%fd35, %fd34, %fd33;
	fma.rn.f64 	%fd36, %fd21, %fd27, %fd35;
	add.f64 	%fd37, %fd36, 0dBC46A4CB00B9E7B0;
	add.f64 	%fd38, %fd33, %fd37;
	sub.f64 	%fd39, %fd33, %fd38;
	add.f64 	%fd40, %fd37, %fd39;
	mul.rn.f64 	%fd41, %fd20, %fd20;
	neg.f64 	%fd42, %fd41;
	fma.rn.f64 	%fd43, %fd20, %fd20, %fd42;
	{
	.reg .b32 %temp; 
	mov.b64 	{%r22, %temp}, %fd32;
	}
	{
	.reg .b32 %temp; 
	mov.b64 	{%temp, %r23}, %fd32;
	}
	add.s32 	%r24, %r23, 1048576;
	mov.b64 	%fd44, {%r22, %r24};
	fma.rn.f64 	%fd45, %fd20, %fd44, %fd43;
	mul.rn.f64 	%fd46, %fd41, %fd20;
	neg.f64 	%fd47, %fd46;
	fma.rn.f64 	%fd48, %fd41, %fd20, %fd47;
	fma.rn.f64 	%fd49, %fd41, %fd32, %fd48;
	fma.rn.f64 	%fd50, %fd45, %fd20, %fd49;
	mul.rn.f64 	%fd51, %fd38, %fd46;
	neg.f64 	%fd52, %fd51;
	fma.rn.f64 	%fd53, %fd38, %fd46, %fd52;
	fma.rn.f64 	%fd54, %fd38, %fd50, %fd53;
	fma.rn.f64 	%fd55, %fd40, %fd46, %fd54;
	add.f64 	%fd56, %fd51, %fd55;
	sub.f64 	%fd57, %fd51, %fd56;
	add.f64 	%fd58, %fd55, %fd57;
	add.f64 	%fd59, %fd20, %fd56;
	sub.f64 	%fd60, %fd20, %fd59;
	add.f64 	%fd61, %fd56, %fd60;
	add.f64 	%fd62, %fd58, %fd61;
	add.f64 	%fd63, %fd32, %fd62;
	add.f64 	%fd64, %fd59, %fd63;
	sub.f64 	%fd65, %fd59, %fd64;
	add.f64 	%fd66, %fd63, %fd65;
	xor.b32  	%r25, %r48, -2147483648;
	mov.b32 	%r26, 1127219200;
	mov.b64 	%fd67, {%r25, %r26};
	mov.b32 	%r27, -2147483648;
	mov.b64 	%fd68, {%r27, %r26};
	sub.f64 	%fd69, %fd67, %fd68;
	fma.rn.f64 	%fd70, %fd69, 0d3FE62E42FEFA39EF, %fd64;
	fma.rn.f64 	%fd71, %fd69, 0dBFE62E42FEFA39EF, %fd70;
	sub.f64 	%fd72, %fd71, %fd64;
	sub.f64 	%fd73, %fd66, %fd72;
	fma.rn.f64 	%fd74, %fd69, 0d3C7ABC9E3B39803F, %fd73;
	add.f64 	%fd75, %fd70, %fd74;
	sub.f64 	%fd76, %fd70, %fd75;
	add.f64 	%fd77, %fd74, %fd76;
	mov.f64 	%fd78, 0d4008000000000000;
	{
	.reg .b32 %temp; 
	mov.b64 	{%temp, %r28}, %fd78;
	}
	{
	.reg .b32 %temp; 
	mov.b64 	{%r29, %temp}, %fd78;
	}
	shl.b32 	%r30, %r28, 1;
	setp.gt.u32 	%p3, %r30, -33554433;
	and.b32  	%r31, %r28, -15728641;
	selp.b32 	%r32, %r31, %r28, %p3;
	mov.b64 	%fd79, {%r29, %r32};
	mul.rn.f64 	%fd80, %fd75, %fd79;
	neg.f64 	%fd81, %fd80;
	fma.rn.f64 	%fd82, %fd75, %fd79, %fd81;
	fma.rn.f64 	%fd83, %fd77, %fd79, %fd82;
	add.f64 	%fd4, %fd80, %fd83;
	sub.f64 	%fd84, %fd80, %fd4;
	add.f64 	%fd5, %fd83, %fd84;
	fma.rn.f64 	%fd85, %fd4, 0d3FF71547652B82FE, 0d4338000000000000;
	{
	.reg .b32 %temp; 
	mov.b64 	{%r13, %temp}, %fd85;
	}
	mov.f64 	%fd86, 0dC338000000000000;
	add.rn.f64 	%fd87, %fd85, %fd86;
	fma.rn.f64 	%fd88, %fd87, 0dBFE62E42FEFA39EF, %fd4;
	fma.rn.f64 	%fd89, %fd87, 0dBC7ABC9E3B39803F, %fd88;
	fma.rn.f64 	%fd90, %fd89, 0d3E5ADE1569CE2BDF, 0d3E928AF3FCA213EA;
	fma.rn.f64 	%fd91, %fd90, %fd89, 0d3EC71DEE62401315;
	fma.rn.f64 	%fd92, %fd91, %fd89, 0d3EFA01997C89EB71;
	fma.rn.f64 	%fd93, %fd92, %fd89, 0d3F2A01A014761F65;
	fma.rn.f64 	%fd94, %fd93, %fd89, 0d3F56C16C1852B7AF;
	fma.rn.f64 	%fd95, %fd94, %fd89, 0d3F81111111122322;
	fma.rn.f64 	%fd96, %fd95, %fd89, 0d3FA55555555502A1;
	fma.rn.f64 	%fd97, %fd96, %fd89, 0d3FC5555555555511;
	fma.rn.f64 	%fd98, %fd97, %fd89, 0d3FE000000000000B;
	fma.rn.f64 	%fd99, %fd98, %fd89, 0d3FF0000000000000;
	fma.rn.f64 	%fd100, %fd99, %fd89, 0d3FF0000000000000;
	{
	.reg .b32 %temp; 
	mov.b64 	{%r14, %temp}, %fd100;
	}
	{
	.reg .b32 %temp; 
	mov.b64 	{%temp, %r15}, %fd100;
	}
	shl.b32 	%r33, %r13, 20;
	add.s32 	%r34, %r33, %r15;
	mov.b64 	%fd108, {%r14, %r34};
	{
	.reg .b32 %temp; 
	mov.b64 	{%temp, %r35}, %fd4;
	}
	mov.b32 	%f2, %r35;
	abs.f32 	%f1, %f2;
	setp.lt.f32 	%p4, %f1, 0f4086232B;
	@%p4 bra 	$L__BB2_7;
	setp.lt.f64 	%p5, %fd4, 0d0000000000000000;
	add.f64 	%fd101, %fd4, 0d7FF0000000000000;
	selp.f64 	%fd108, 0d0000000000000000, %fd101, %p5;
	setp.geu.f32 	%p6, %f1, 0f40874800;
	@%p6 bra 	$L__BB2_7;
	shr.u32 	%r36, %r13, 31;
	add.s32 	%r37, %r13, %r36;
	shr.s32 	%r38, %r37, 1;
	shl.b32 	%r39, %r38, 20;
	add.s32 	%r40, %r15, %r39;
	mov.b64 	%fd102, {%r14, %r40};
	sub.s32 	%r41, %r13, %r38;
	shl.b32 	%r42, %r41, 20;
	add.s32 	%r43, %r42, 1072693248;
	mov.b32 	%r44, 0;
	mov.b64 	%fd103, {%r44, %r43};
	mul.f64 	%fd108, %fd103, %fd102;
$L__BB2_7:
	abs.f64 	%fd104, %fd108;
	setp.eq.f64 	%p7, %fd104, 0d7FF0000000000000;
	fma.rn.f64 	%fd105, %fd108, %fd5, %fd108;
	selp.f64 	%fd106, %fd108, %fd105, %p7;
	st.param.f64 	[func_retval0], %fd106;
	ret;

}


// ===== COMPILED SASS (sm_100) =====

	.target	sm_100

	.elftype	@"ET_EXEC"


//--------------------- .note.nv.tkinfo           --------------------------
	.section	.note.nv.tkinfo,"",@"SHT_NOTE"
	.sectionflags	@"SHF_NOTE_NV_TKINFO"
	.tkinfo
        /*0018*/ 	.word	0x00000002
        /*0030*/ 	.string	""
        /*0030*/ 	.string	"ptxas"
        /*0030*/ 	.string	"Cuda compilation tools, release 13.0, V13.0.88"
        /*0030*/ 	.string	"Build cuda_13.0.r13.0/compiler.36424714_0"
        /*0030*/ 	.string	"-arch sm_100 -m 64 "



//--------------------- .note.nv.cuinfo           --------------------------
	.section	.note.nv.cuinfo,"",@"SHT_NOTE"
	.sectionflags	@"SHF_NOTE_NV_CUINFO"
        /*0018*/ 	.short	0x0002
        /*001a*/ 	.short	0x0064
        /*001c*/ 	.short	0x0082
	.zero		2


//--------------------- .nv.info                  --------------------------
	.section	.nv.info,"",@"SHT_CUDA_INFO"
	.align	4


	//----- nvinfo : EIATTR_REGCOUNT
	.align		4
        /*0000*/ 	.byte	0x04, 0x2f
        /*0002*/ 	.short	(.L_1 - .L_0)
	.align		4
.L_0:
        /*0004*/ 	.word	index@(_Z6evolvePfS_S_S_S_S_S_S_iiiffff)
        /*0008*/ 	.word	0x0000004f


	//----- nvinfo : EIATTR_FRAME_SIZE
	.align		4
.L_1:
        /*000c*/ 	.byte	0x04, 0x11
        /*000e*/ 	.short	(.L_3 - .L_2)
	.align		4
.L_2:
        /*0010*/ 	.word	index@($_Z6evolvePfS_S_S_S_S_S_S_iiiffff$__internal_accurate_pow)
        /*0014*/ 	.word	0x00000000


	//----- nvinfo : EIATTR_FRAME_SIZE
	.align		4
.L_3:
        /*0018*/ 	.byte	0x04, 0x11
        /*001a*/ 	.short	(.L_5 - .L_4)
	.align		4
.L_4:
        /*001c*/ 	.word	index@($__internal_5_$__cuda_sm3x_div_rn_noftz_f32_slowpath)
        /*0020*/ 	.word	0x00000000


	//----- nvinfo : EIATTR_FRAME_SIZE
	.align		4
.L_5:
        /*0024*/ 	.byte	0x04, 0x11
        /*0026*/ 	.short	(.L_7 - .L_6)
	.align		4
.L_6:
        /*0028*/ 	.word	index@($__internal_4_$__cuda_sm20_sqrt_rn_f32_slowpath)
        /*002c*/ 	.word	0x00000000


	//----- nvinfo : EIATTR_FRAME_SIZE
	.align		4
.L_7:
        /*0030*/ 	.byte	0x04, 0x11
        /*0032*/ 	.short	(.L_9 - .L_8)
	.align		4
.L_8:
        /*0034*/ 	.word	index@($__internal_3_$__cuda_sm20_dsqrt_rn_f64_mediumpath_v1)
        /*0038*/ 	.word	0x00000000


	//----- nvinfo : EIATTR_FRAME_SIZE
	.align		4
.L_9:
        /*003c*/ 	.byte	0x04, 0x11
        /*003e*/ 	.short	(.L_11 - .L_10)
	.align		4
.L_10:
        /*0040*/ 	.word	index@($__internal_2_$__cuda_sm20_div_rn_f64_full)
        /*0044*/ 	.word	0x00000000


	//----- nvinfo : EIATTR_FRAME_SIZE
	.align		4
.L_11:
        /*0048*/ 	.byte	0x04, 0x11
        /*004a*/ 	.short	(.L_13 - .L_12)
	.align		4
.L_12:
        /*004c*/ 	.word	index@($__internal_1_$__cuda_sm20_dblrcp_rn_slowpath_v3)
        /*0050*/ 	.word	0x00000000


	//----- nvinfo : EIATTR_FRAME_SIZE
	.align		4
.L_13:
        /*0054*/ 	.byte	0x04, 0x11
        /*0056*/ 	.short	(.L_15 - .L_14)
	.align		4
.L_14:
        /*0058*/ 	.word	index@(_Z6evolvePfS_S_S_S_S_S_S_iiiffff)
        /*005c*/ 	.word	0x00000000


	//----- nvinfo : EIATTR_REGCOUNT
	.align		4
.L_15:
        /*0060*/ 	.byte	0x04, 0x2f
        /*0062*/ 	.short	(.L_17 - .L_16)
	.align		4
.L_16:
        /*0064*/ 	.word	index@(_Z7evolve2PfS_S_S_S_S_S_S_iiiffff)
        /*0068*/ 	.word	0x00000024


	//----- nvinfo : EIATTR_FRAME_SIZE
	.align		4
.L_17:
        /*006c*/ 	.byte	0x04, 0x11
        /*006e*/ 	.short	(.L_19 - .L_18)
	.align		4
.L_18:
        /*0070*/ 	.word	index@($__internal_0_$__cuda_sm20_div_rn_f64_full)
        /*0074*/ 	.word	0x00000000


	//----- nvinfo : EIATTR_FRAME_SIZE
	.align		4
.L_19:
        /*0078*/ 	.byte	0x04, 0x11
        /*007a*/ 	.short	(.L_21 - .L_20)
	.align		4
.L_20:
        /*007c*/ 	.word	index@(_Z7evolve2PfS_S_S_S_S_S_S_iiiffff)
        /*0080*/ 	.word	0x00000000


	//----- nvinfo : EIATTR_MIN_STACK_SIZE
	.align		4
.L_21:
        /*0084*/ 	.byte	0x04, 0x12
        /*0086*/ 	.short	(.L_23 - .L_22)
	.align		4
.L_22:
        /*0088*/ 	.word	index@(_Z7evolve2PfS_S_S_S_S_S_S_iiiffff)
        /*008c*/ 	.word	0x00000000


	//----- nvinfo : EIATTR_MIN_STACK_SIZE
	.align		4
.L_23:
        /*0090*/ 	.byte	0x04, 0x12
        /*0092*/ 	.short	(.L_25 - .L_24)
	.align		4
.L_24:
        /*0094*/ 	.word	index@(_Z6evolvePfS_S_S_S_S_S_S_iiiffff)
        /*0098*/ 	.word	0x00000000
.L_25:


//--------------------- .nv.compat                --------------------------
	.section	.nv.compat,"",@"SHT_CUDA_COMPAT_INFO"
	.align	4
        /*0000*/ 	.byte	0x02, 0x09, 0x00, 0x00, 0x02, 0x02, 0x01, 0x00, 0x02, 0x05, 0x05, 0x00, 0x03, 0x07, 0x01, 0x01
        /*0010*/ 	.byte	0x02, 0x03, 0x00, 0x00, 0x02, 0x06, 0x01, 0x00, 0x04, 0x0b, 0x08, 0x00, 0x01, 0x00, 0x00, 0x00
        /*0020*/ 	.byte	0x00, 0x00, 0x00, 0x00


//--------------------- .nv.info._Z7evolve2PfS_S_S_S_S_S_S_iiiffff --------------------------
	.section	.nv.info._Z7evolve2PfS_S_S_S_S_S_S_iiiffff,"",@"SHT_CUDA_INFO"
	.sectionflags	@""
	.align	4


	//----- nvinfo : EIATTR_CUDA_API_VERSION
	.align		4
        /*0000*/ 	.byte	0x04, 0x37
        /*0002*/ 	.short	(.L_27 - .L_26)
.L_26:
        /*0004*/ 	.word	0x00000082


	//----- nvinfo : EIATTR_KPARAM_INFO
	.align		4
.L_27:
        /*0008*/ 	.byte	0x04, 0x17
        /*000a*/ 	.short	(.L_29 - .L_28)
.L_28:
        /*000c*/ 	.word	0x00000000
        /*0010*/ 	.short	0x000e
        /*0012*/ 	.short	0x0058
        /*0014*/ 	.byte	0x00, 0xf0, 0x11, 0x00


	//----- nvinfo : EIATTR_KPARAM_INFO
	.align		4
.L_29:
        /*0018*/ 	.byte	0x04, 0x17
        /*001a*/ 	.short	(.L_31 - .L_30)
.L_30:
        /*001c*/ 	.word	0x00000000
        /*0020*/ 	.short	0x000d
        /*0022*/ 	.short	0x0054
        /*0024*/ 	.byte	0x00, 0xf0, 0x11, 0x00


	//----- nvinfo : EIATTR_KPARAM_INFO
	.align		4
.L_31:
        /*0028*/ 	.byte	0x04, 0x17
        /*002a*/ 	.short	(.L_33 - .L_32)
.L_32:
        /*002c*/ 	.word	0x00000000
        /*0030*/ 	.short	0x000c
        /*0032*/ 	.short	0x0050
        /*0034*/ 	.byte	0x00, 0xf0, 0x11, 0x00


	//----- nvinfo : EIATTR_KPARAM_INFO
	.align		4
.L_33:
        /*0038*/ 	.byte	0x04, 0x17
        /*003a*/ 	.short	(.L_35 - .L_34)
.L_34:
        /*003c*/ 	.word	0x00000000
        /*0040*/ 	.short	0x000b
        /*0042*/ 	.short	0x004c
        /*0044*/ 	.byte	0x00, 0xf0, 0x11, 0x00


	//----- nvinfo : EIATTR_KPARAM_INFO
	.align		4
.L_35:
        /*0048*/ 	.byte	0x04, 0x17
        /*004a*/ 	.short	(.L_37 - .L_36)
.L_36:
        /*004c*/ 	.word	0x00000000
        /*0050*/ 	.short	0x000a
        /*0052*/ 	.short	0x0048
        /*0054*/ 	.byte	0x00, 0xf0, 0x11, 0x00


	//----- nvinfo : EIATTR_KPARAM_INFO
	.align		4
.L_37:
        /*0058*/ 	.byte	0x04, 0x17
        /*005a*/ 	.short	(.L_39 - .L_38)
.L_38:
        /*005c*/ 	.word	0x00000000
        /*0060*/ 	.short	0x0009
        /*0062*/ 	.short	0x0044
        /*0064*/ 	.byte	0x00, 0xf0, 0x11, 0x00


	//----- nvinfo : EIATTR_KPARAM_INFO
	.align		4
.L_39:
        /*0068*/ 	.byte	0x04, 0x17
        /*006a*/ 	.short	(.L_41 - .L_40)
.L_40:
        /*006c*/ 	.word	0x00000000
        /*0070*/ 	.short	0x0008
        /*0072*/ 	.short	0x0040
        /*0074*/ 	.byte	0x00, 0xf0, 0x11, 0x00


	//----- nvinfo : EIATTR_KPARAM_INFO
	.align		4
.L_41:
        /*0078*/ 	.byte	0x04, 0x17
        /*007a*/ 	.short	(.L_43 - .L_42)
.L_42:
        /*007c*/ 	.word	0x00000000
        /*0080*/ 	.short	0x0007
        /*0082*/ 	.short	0x0038
        /*0084*/ 	.byte	0x00, 0xf5, 0x21, 0x00


	//----- nvinfo : EIATTR_KPARAM_INFO
	.align		4
.L_43:
        /*0088*/ 	.byte	0x04, 0x17
        /*008a*/ 	.short	(.L_45 - .L_44)
.L_44:
        /*008c*/ 	.word	0x00000000
        /*0090*/ 	.short	0x0006
        /*0092*/ 	.short	0x0030
        /*0094*/ 	.byte	0x00, 0xf5, 0x21, 0x00


	//----- nvinfo : EIATTR_KPARAM_INFO
	.align		4
.L_45:
        /*0098*/ 	.byte	0x04, 0x17
        /*009a*/ 	.short	(.L_47 - .L_46)
.L_46:
        /*009c*/ 	.word	0x00000000
        /*00a0*/ 	.short	0x0005
        /*00a2*/ 	.short	0x0028
        /*00a4*/ 	.byte	0x00, 0xf5, 0x21, 0x00


	//----- nvinfo : EIATTR_KPARAM_INFO
	.align		4
.L_47:
        /*00a8*/ 	.byte	0x04, 0x17
        /*00aa*/ 	.short	(.L_49 - .L_48)
.L_48:
        /*00ac*/ 	.word	0x00000000
        /*00b0*/ 	.short	0x0004
        /*00b2*/ 	.short	0x0020
        /*00b4*/ 	.byte	0x00, 0xf5, 0x21, 0x00


	//----- nvinfo : EIATTR_KPARAM_INFO
	.align		4
.L_49:
        /*00b8*/ 	.byte	0x04, 0x17
        /*00ba*/ 	.short	(.L_51 - .L_50)
.L_50:
        /*00bc*/ 	.word	0x00000000
        /*00c0*/ 	.short	0x0003
        /*00c2*/ 	.short	0x0018
        /*00c4*/ 	.byte	0x00, 0xf5, 0x21, 0x00


	//----- nvinfo : EIATTR_KPARAM_INFO
	.align		4
.L_51:
        /*00c8*/ 	.byte	0x04, 0x17
        /*00ca*/ 	.short	(.L_53 - .L_52)
.L_52:
        /*00cc*/ 	.word	0x00000000
        /*00d0*/ 	.short	0x0002
        /*00d2*/ 	.short	0x0010
        /*00d4*/ 	.byte	0x00, 0xf5, 0x21, 0x00


	//----- nvinfo : EIATTR_KPARAM_INFO
	.align		4
.L_53:
        /*00d8*/ 	.byte	0x04, 0x17
        /*00da*/ 	.short	(.L_55 - .L_54)
.L_54:
        /*00dc*/ 	.word	0x00000000
        /*00e0*/ 	.short	0x0001
        /*00e2*/ 	.short	0x0008
        /*00e4*/ 	.byte	0x00, 0xf5, 0x21, 0x00


	//----- nvinfo : EIATTR_KPARAM_INFO
	.align		4
.L_55:
        /*00e8*/ 	.byte	0x04, 0x17
        /*00ea*/ 	.short	(.L_57 - .L_56)
.L_56:
        /*00ec*/ 	.word	0x00000000
        /*00f0*/ 	.short	0x0000
        /*00f2*/ 	.short	0x0000
        /*00f4*/ 	.byte	0x00, 0xf5, 0x21, 0x00


	//----- nvinfo : EIATTR_SPARSE_MMA_MASK
	.align		4
.L_57:
        /*00f8*/ 	.byte	0x03, 0x50
        /*00fa*/ 	.short	0x0000


	//----- nvinfo : EIATTR_MAXREG_COUNT
	.align		4
        /*00fc*/ 	.byte	0x03, 0x1b
        /*00fe*/ 	.short	0x00ff


	//----- nvinfo : EIATTR_NUM_BARRIERS
	.align		4
        /*0100*/ 	.byte	0x02, 0x4c
        /*0102*/ 	.byte	0x01
	.zero		1


	//----- nvinfo : EIATTR_MERCURY_ISA_VERSION
	.align		4
        /*0104*/ 	.byte	0x03, 0x5f
        /*0106*/ 	.short	0x0101


	//----- nvinfo : EIATTR_VRC_CTA_INIT_COUNT
	.align		4
        /*0108*/ 	.byte	0x02, 0x4a
	.zero		1
	.zero		1


	//----- nvinfo : EIATTR_EXIT_INSTR_OFFSETS
	.align		4
        /*010c*/ 	.byte	0x04, 0x1c
        /*010e*/ 	.short	(.L_59 - .L_58)


	//   ....[0]....
.L_58:
        /*0110*/ 	.word	0x000011c0


	//   ....[1]....
        /*0114*/ 	.word	0x000012a0


	//----- nvinfo : EIATTR_CRS_STACK_SIZE
	.align		4
.L_59:
        /*0118*/ 	.byte	0x04, 0x1e
        /*011a*/ 	.short	(.L_61 - .L_60)
.L_60:
        /*011c*/ 	.word	0x00000000


	//----- nvinfo : EIATTR_CBANK_PARAM_SIZE
	.align		4
.L_61:
        /*0120*/ 	.byte	0x03, 0x19
        /*0122*/ 	.short	0x005c


	//----- nvinfo : EIATTR_PARAM_CBANK
	.align		4
        /*0124*/ 	.byte	0x04, 0x0a
        /*0126*/ 	.short	(.L_63 - .L_62)
	.align		4
.L_62:
        /*0128*/ 	.word	index@(.nv.constant0._Z7evolve2PfS_S_S_S_S_S_S_iiiffff)
        /*012c*/ 	.short	0x0380
        /*012e*/ 	.short	0x005c


	//----- nvinfo : EIATTR_SW_WAR
	.align		4
.L_63:
        /*0130*/ 	.byte	0x04, 0x36
        /*0132*/ 	.short	(.L_65 - .L_64)
.L_64:
        /*0134*/ 	.word	0x00000008
.L_65:


//--------------------- .nv.info._Z6evolvePfS_S_S_S_S_S_S_iiiffff --------------------------
	.section	.nv.info._Z6evolvePfS_S_S_S_S_S_S_iiiffff,"",@"SHT_CUDA_INFO"
	.sectionflags	@""
	.align	4


	//----- nvinfo : EIATTR_CUDA_API_VERSION
	.align		4
        /*0000*/ 	.byte	0x04, 0x37
        /*0002*/ 	.short	(.L_67 - .L_66)
.L_66:
        /*0004*/ 	.word	0x00000082


	//----- nvinfo : EIATTR_KPARAM_INFO
	.align		4
.L_67:
        /*0008*/ 	.byte	0x04, 0x17
        /*000a*/ 	.short	(.L_69 - .L_68)
.L_68:
        /*000c*/ 	.word	0x00000000
        /*0010*/ 	.short	0x000e
        /*0012*/ 	.short	0x0058
        /*0014*/ 	.byte	0x00, 0xf0, 0x11, 0x00


	//----- nvinfo : EIATTR_KPARAM_INFO
	.align		4
.L_69:
        /*0018*/ 	.byte	0x04, 0x17
        /*001a*/ 	.short	(.L_71 - .L_70)
.L_70:
        /*001c*/ 	.word	0x00000000
        /*0020*/ 	.short	0x000d
        /*0022*/ 	.short	0x0054
        /*0024*/ 	.byte	0x00, 0xf0, 0x11, 0x00


	//----- nvinfo : EIATTR_KPARAM_INFO
	.align		4
.L_71:
        /*0028*/ 	.byte	0x04, 0x17
        /*002a*/ 	.short	(.L_73 - .L_72)
.L_72:
        /*002c*/ 	.word	0x00000000
        /*0030*/ 	.short	0x000c
        /*0032*/ 	.short	0x0050
        /*0034*/ 	.byte	0x00, 0xf0, 0x11, 0x00


	//----- nvinfo : EIATTR_KPARAM_INFO
	.align		4
.L_73:
        /*0038*/ 	.byte	0x04, 0x17
        /*003a*/ 	.short	(.L_75 - .L_74)
.L_74:
        /*003c*/ 	.word	0x00000000
        /*0040*/ 	.short	0x000b
        /*0042*/ 	.short	0x004c
        /*0044*/ 	.byte	0x00, 0xf0, 0x11, 0x00


	//----- nvinfo : EIATTR_KPARAM_INFO
	.align		4
.L_75:
        /*0048*/ 	.byte	0x04, 0x17
        /*004a*/ 	.short	(.L_77 - .L_76)
.L_76:
        /*004c*/ 	.word	0x00000000
        /*0050*/ 	.short	0x000a
        /*0052*/ 	.short	0x0048
        /*0054*/ 	.byte	0x00, 0xf0, 0x11, 0x00


	//----- nvinfo : EIATTR_KPARAM_INFO
	.align		4
.L_77:
        /*0058*/ 	.byte	0x04, 0x17
        /*005a*/ 	.short	(.L_79 - .L_78)
.L_78:
        /*005c*/ 	.word	0x00000000
        /*0060*/ 	.short	0x0009
        /*0062*/ 	.short	0x0044
        /*0064*/ 	.byte	0x00, 0xf0, 0x11, 0x00


	//----- nvinfo : EIATTR_KPARAM_INFO
	.align		4
.L_79:
        /*0068*/ 	.byte	0x04, 0x17
        /*006a*/ 	.short	(.L_81 - .L_80)
.L_80:
        /*006c*/ 	.word	0x00000000
        /*0070*/ 	.short	0x0008
        /*0072*/ 	.short	0x0040
        /*0074*/ 	.byte	0x00, 0xf0, 0x11, 0x00


	//----- nvinfo : EIATTR_KPARAM_INFO
	.align		4
.L_81:
        /*0078*/ 	.byte	0x04, 0x17
        /*007a*/ 	.short	(.L_83 - .L_82)
.L_82:
        /*007c*/ 	.word	0x00000000
        /*0080*/ 	.short	0x0007
        /*0082*/ 	.short	0x0038
        /*0084*/ 	.byte	0x00, 0xf5, 0x21, 0x00


	//----- nvinfo : EIATTR_KPARAM_INFO
	.align		4
.L_83:
        /*0088*/ 	.byte	0x04, 0x17
        /*008a*/ 	.short	(.L_85 - .L_84)
.L_84:
        /*008c*/ 	.word	0x00000000
        /*0090*/ 	.short	0x0006
        /*0092*/ 	.short	0x0030
        /*0094*/ 	.byte	0x00, 0xf5, 0x21, 0x00


	//----- nvinfo : EIATTR_KPARAM_INFO
	.align		4
.L_85:
        /*0098*/ 	.byte	0x04, 0x17
        /*009a*/ 	.short	(.L_87 - .L_86)
.L_86:
        /*009c*/ 	.word	0x00000000
        /*00a0*/ 	.short	0x0005
        /*00a2*/ 	.short	0x0028
        /*00a4*/ 	.byte	0x00, 0xf5, 0x21, 0x00


	//----- nvinfo : EIATTR_KPARAM_INFO
	.align		4
.L_87:
        /*00a8*/ 	.byte	0x04, 0x17
        /*00aa*/ 	.short	(.L_89 - .L_88)
.L_88:
        /*00ac*/ 	.word	0x00000000
        /*00b0*/ 	.short	0x0004
        /*00b2*/ 	.short	0x0020
        /*00b4*/ 	.byte	0x00, 0xf5, 0x21, 0x00


	//----- nvinfo : EIATTR_KPARAM_INFO
	.align		4
.L_89:
        /*00b8*/ 	.byte	0x04, 0x17
        /*00ba*/ 	.short	(.L_91 - .L_90)
.L_90:
        /*00bc*/ 	.word	0x00000000
        /*00c0*/ 	.short	0x0003
        /*00c2*/ 	.short	0x0018
        /*00c4*/ 	.byte	0x00, 0xf5, 0x21, 0x00


	//----- nvinfo : EIATTR_KPARAM_INFO
	.align		4
.L_91:
        /*00c8*/ 	.byte	0x04, 0x17
        /*00ca*/ 	.short	(.L_93 - .L_92)
.L_92:
        /*00cc*/ 	.word	0x00000000
        /*00d0*/ 	.short	0x0002
        /*00d2*/ 	.short	0x0010
        /*00d4*/ 	.byte	0x00, 0xf5, 0x21, 0x00


	//----- nvinfo : EIATTR_KPARAM_INFO
	.align		4
.L_93:
        /*00d8*/ 	.byte	0x04, 0x17
        /*00da*/ 	.short	(.L_95 - .L_94)
.L_94:
        /*00dc*/ 	.word	0x00000000
        /*00e0*/ 	.short	0x0001
        /*00e2*/ 	.short	0x0008
        /*00e4*/ 	.byte	0x00, 0xf5, 0x21, 0x00


	//----- nvinfo : EIATTR_KPARAM_INFO
	.align		4
.L_95:
        /*00e8*/ 	.byte	0x04, 0x17
        /*00ea*/ 	.short	(.L_97 - .L_96)
.L_96:
        /*00ec*/ 	.word	0x00000000
        /*00f0*/ 	.short	0x0000
        /*00f2*/ 	.short	0x0000
        /*00f4*/ 	.byte	0x00, 0xf5, 0x21, 0x00


	//----- nvinfo : EIATTR_SPARSE_MMA_MASK
	.align		4
.L_97:
        /*00f8*/ 	.byte	0x03, 0x50
        /*00fa*/ 	.short	0x0000


	//----- nvinfo : EIATTR_MAXREG_COUNT
	.align		4
        /*00fc*/ 	.byte	0x03, 0x1b
        /*00fe*/ 	.short	0x00ff


	//----- nvinfo : EIATTR_NUM_BARRIERS
	.align		4
        /*0100*/ 	.byte	0x02, 0x4c
        /*0102*/ 	.byte	0x01
	.zero		1


	//----- nvinfo : EIATTR_EXTERNS
	.align		4
        /*0104*/ 	.byte	0x04, 0x0f
        /*0106*/ 	.short	(.L_99 - .L_98)


	//   ....[0]....
	.align		4
.L_98:
        /*0108*/ 	.word	index@(malloc)


	//   ....[1]....
	.align		4
        /*010c*/ 	.word	index@(free)


	//----- nvinfo : EIATTR_MERCURY_ISA_VERSION
	.align		4
.L_99:
        /*0110*/ 	.byte	0x03, 0x5f
        /*0112*/ 	.short	0x0101


	//----- nvinfo : EIATTR_VRC_CTA_INIT_COUNT
	.align		4
        /*0114*/ 	.byte	0x02, 0x4a
	.zero		1
	.zero		1


	//----- nvinfo : EIATTR_SYSCALL_OFFSETS
	.align		4
        /*0118*/ 	.byte	0x04, 0x46
        /*011a*/ 	.short	(.L_101 - .L_100)


	//   ....[0]....
.L_100:
        /*011c*/ 	.word	0x000000f0


	//   ....[1]....
        /*0120*/ 	.word	0x00000160


	//   ....[2]....
        /*0124*/ 	.word	0x000001d0


	//   ....[3]....
        /*0128*/ 	.word	0x00000240


	//   ....[4]....
        /*012c*/ 	.word	0x000002b0


	//   ....[5]....
        /*0130*/ 	.word	0x00000320


	//   ....[6]....
        /*0134*/ 	.word	0x00004d80


	//   ....[7]....
        /*0138*/ 	.word	0x00004dd0


	//   ....[8]....
        /*013c*/ 	.word	0x00004e20


	//   ....[9]....
        /*0140*/ 	.word	0x00004e70


	//   ....[10]....
        /*0144*/ 	.word	0x00004ec0


	//   ....[11]....
        /*0148*/ 	.word	0x00004f10


	//----- nvinfo : EIATTR_EXIT_INSTR_OFFSETS
	.align		4
.L_101:
        /*014c*/ 	.byte	0x04, 0x1c
        /*014e*/ 	.short	(.L_103 - .L_102)


	//   ....[0]....
.L_102:
        /*0150*/ 	.word	0x00005ad0


	//   ....[1]....
        /*0154*/ 	.word	0x00006410


	//   ....[2]....
        /*0158*/ 	.word	0x000065b0


	//   ....[3]....
        /*015c*/ 	.word	0x00006710


	//----- nvinfo : EIATTR_CRS_STACK_SIZE
	.align		4
.L_103:
        /*0160*/ 	.byte	0x04, 0x1e
        /*0162*/ 	.short	(.L_105 - .L_104)
.L_104:
        /*0164*/ 	.word	0x00000000


	//----- nvinfo : EIATTR_CBANK_PARAM_SIZE
	.align		4
.L_105:
        /*0168*/ 	.byte	0x03, 0x19
        /*016a*/ 	.short	0x005c


	//----- nvinfo : EIATTR_PARAM_CBANK
	.align		4
        /*016c*/ 	.byte	0x04, 0x0a
        /*016e*/ 	.short	(.L_107 - .L_106)
	.align		4
.L_106:
        /*0170*/ 	.word	index@(.nv.constant0._Z6evolvePfS_S_S_S_S_S_S_iiiffff)
        /*0174*/ 	.short	0x0380
        /*0176*/ 	.short	0x005c


	//----- nvinfo : EIATTR_SW_WAR
	.align		4
.L_107:
        /*0178*/ 	.byte	0x04, 0x36
        /*017a*/ 	.short	(.L_109 - .L_108)
.L_108:
        /*017c*/ 	.word	0x00000008
.L_109:


//--------------------- .nv.callgraph             --------------------------
	.section	.nv.callgraph,"",@"SHT_CUDA_CALLGRAPH"
	.align	4
	.sectionentsize	8
	.align		4
        /*0000*/ 	.word	0x00000000
	.align		4
        /*0004*/ 	.word	0xffffffff
	.align		4
        /*0008*/ 	.word	index@(_Z6evolvePfS_S_S_S_S_S_S_iiiffff)
	.align		4
        /*000c*/ 	.word	index@(free)
	.align		4
        /*0010*/ 	.word	index@(_Z6evolvePfS_S_S_S_S_S_S_iiiffff)
	.align		4
        /*0014*/ 	.word	index@(malloc)
	.align		4
        /*0018*/ 	.word	0x00000000
	.align		4
        /*001c*/ 	.word	0xfffffffe
	.align		4
        /*0020*/ 	.word	0x00000000
	.align		4
        /*0024*/ 	.word	0xfffffffd
	.align		4
        /*0028*/ 	.word	0x00000000
	.align		4
        /*002c*/ 	.word	0xfffffffc


//--------------------- .nv.constant4             --------------------------
	.section	.nv.constant4,"a",@progbits
	.align	8
	.align		8
.nv.constant4:
        /*0000*/ 	.dword	malloc
	.align		8
        /*0008*/ 	.dword	free


//--------------------- .text._Z7evolve2PfS_S_S_S_S_S_S_iiiffff --------------------------
	.section	.text._Z7evolve2PfS_S_S_S_S_S_S_iiiffff,"ax",@progbits
	.align	128
        .global         _Z7evolve2PfS_S_S_S_S_S_S_iiiffff
        .type           _Z7evolve2PfS_S_S_S_S_S_S_iiiffff,@function
        .size           _Z7evolve2PfS_S_S_S_S_S_S_iiiffff,(.L_x_163 - _Z7evolve2PfS_S_S_S_S_S_S_iiiffff)
        .other          _Z7evolve2PfS_S_S_S_S_S_S_iiiffff,@"STO_CUDA_ENTRY STV_DEFAULT"
_Z7evolve2PfS_S_S_S_S_S_S_iiiffff:
.text._Z7evolve2PfS_S_S_S_S_S_S_iiiffff:
[----:B------:R-:W-:Y:S01]  /*0000*/  LDC R1, c[0x0][0x37c] ;  /* 0x0000df00ff017b82 */ /* 0x000fe20000000800 */
[----:B------:R-:W0:Y:S07]  /*0010*/  S2R R0, SR_TID.X ;  /* 0x0000000000007919 */ /* 0x000e2e0000002100 */
[----:B------:R-:W0:Y:S01]  /*0020*/  S2UR UR4, SR_CTAID.X ;  /* 0x00000000000479c3 */ /* 0x000e220000002500 */
[----:B------:R-:W1:Y:S01]  /*0030*/  LDCU.64 UR8, c[0x0][0x3c0] ;  /* 0x00007800ff0877ac */ /* 0x000e620008000a00 */
[----:B------:R-:W-:Y:S01]  /*0040*/  BSSY.RECONVERGENT B0, `(.L_x_0) ;  /* 0x00000ae000007945 */ /* 0x000fe20003800200 */
[----:B------:R-:W2:Y:S01]  /*0050*/  S2R R5, SR_TID.Y ;  /* 0x0000000000057919 */ /* 0x000ea20000002200 */
[----:B------:R-:W3:Y:S01]  /*0060*/  LDCU UR10, c[0x0][0x3c8] ;  /* 0x00007900ff0a77ac */ /* 0x000ee20008000800 */
[----:B------:R-:W3:Y:S03]  /*0070*/  S2R R4, SR_TID.Z ;  /* 0x0000000000047919 */ /* 0x000ee60000002300 */
[----:B------:R-:W0:Y:S08]  /*0080*/  LDC R3, c[0x0][0x360] ;  /* 0x0000d800ff037b82 */ /* 0x000e300000000800 */
[----:B------:R-:W2:Y:S01]  /*0090*/  S2UR UR6, SR_CTAID.Y ;  /* 0x00000000000679c3 */ /* 0x000ea20000002600 */
[----:B-1----:R-:W-:-:S07]  /*00a0*/  UIADD3 UR5, UPT, UPT, UR8, -0x1, URZ ;  /* 0xffffffff08057890 */ /* 0x002fce000fffe0ff */
[----:B------:R-:W2:Y:S01]  /*00b0*/  LDC R2, c[0x0][0x364] ;  /* 0x0000d900ff027b82 */ /* 0x000ea20000000800 */
[----:B0-----:R-:W-:Y:S01]  /*00c0*/  IMAD R3, R3, UR4, R0 ;  /* 0x0000000403037c24 */ /* 0x001fe2000f8e0200 */
[----:B------:R-:W-:-:S04]  /*00d0*/  UIADD3 UR4, UPT, UPT, UR9, -0x1, URZ ;  /* 0xffffffff09047890 */ /* 0x000fc8000fffe0ff */
[----:B------:R-:W-:-:S04]  /*00e0*/  ISETP.GE.AND P0, PT, R3, UR5, PT ;  /* 0x0000000503007c0c */ /* 0x000fc8000bf06270 */
[----:B------:R-:W-:Y:S01]  /*00f0*/  ISETP.LT.OR P0, PT, R3, 0x1, P0 ;  /* 0x000000010300780c */ /* 0x000fe20000701670 */
[----:B--2---:R-:W-:Y:S01]  /*0100*/  IMAD R2, R2, UR6, R5 ;  /* 0x0000000602027c24 */ /* 0x004fe2000f8e0205 */
[----:B------:R-:W0:Y:S04]  /*0110*/  LDCU.64 UR6, c[0x0][0x358] ;  /* 0x00006b00ff0677ac */ /* 0x000e280008000a00 */
[----:B------:R-:W-:-:S04]  /*0120*/  ISETP.EQ.OR P0, PT, R2, RZ, P0 ;  /* 0x000000ff0200720c */ /* 0x000fc80000702670 */
[----:B------:R-:W-:-:S04]  /*0130*/  ISETP.LT.AND P0, PT, R2, UR4, !P0 ;  /* 0x0000000402007c0c */ /* 0x000fc8000c701270 */
[----:B---3--:R-:W-:-:S13]  /*0140*/  ISETP.GE.OR P0, PT, R4, UR10, !P0 ;  /* 0x0000000a04007c0c */ /* 0x008fda000c706670 */
[----:B0-----:R-:W-:Y:S05]  /*0150*/  @P0 BRA `(.L_x_1) ;  /* 0x0000000800700947 */ /* 0x001fea0003800000 */
[----:B------:R-:W0:Y:S01]  /*0160*/  LDC.64 R26, c[0x0][0x3a0] ;  /* 0x0000e800ff1a7b82 */ /* 0x000e220000000a00 */
[----:B------:R-:W-:Y:S01]  /*0170*/  IMAD R0, R2, UR8, R3 ;  /* 0x0000000802007c24 */ /* 0x000fe2000f8e0203 */
[----:B------:R-:W1:Y:S03]  /*0180*/  LDCU UR4, c[0x0][0x3d0] ;  /* 0x00007a00ff0477ac */ /* 0x000e660008000800 */
[----:B------:R-:W-:Y:S02]  /*0190*/  IMAD R20, R0, UR10, R4 ;  /* 0x0000000a00147c24 */ /* 0x000fe4000f8e0204 */
[----:B------:R-:W-:Y:S01]  /*01a0*/  IMAD.MOV.U32 R6, RZ, RZ, 0x1 ;  /* 0x00000001ff067424 */ /* 0x000fe200078e00ff */
[----:B------:R-:W2:Y:S01]  /*01b0*/  LDC R10, c[0x0][0x3d8] ;  /* 0x0000f600ff0a7b82 */ /* 0x000ea20000000800 */
[----:B------:R-:W-:-:S04]  /*01c0*/  IMAD R11, R20, 0x3, RZ ;  /* 0x00000003140b7824 */ /* 0x000fc800078e02ff */
[----:B0-----:R-:W-:-:S05]  /*01d0*/  IMAD.WIDE R26, R11, 0x4, R26 ;  /* 0x000000040b1a7825 */ /* 0x001fca00078e021a */
[----:B------:R-:W3:Y:S01]  /*01e0*/  LDG.E R5, desc[UR6][R26.64] ;  /* 0x000000061a057981 */ /* 0x000ee2000c1e1900 */
[----:B-1----:R-:W0:Y:S01]  /*01f0*/  F2F.F64.F32 R24, UR4 ;  /* 0x0000000400187d10 */ /* 0x002e220008201800 */
[----:B------:R-:W2:Y:S07]  /*0200*/  LDCU UR4, c[0x0][0x3cc] ;  /* 0x00007980ff0477ac */ /* 0x000eae0008000800 */
[----:B0-----:R-:W0:Y:S02]  /*0210*/  MUFU.RCP64H R7, R25 ;  /* 0x0000001900077308 */ /* 0x001e240000001800 */
[----:B0-----:R-:W-:-:S08]  /*0220*/  DFMA R8, -R24, R6, 1 ;  /* 0x3ff000001808742b */ /* 0x001fd00000000106 */
[----:B------:R-:W-:-:S08]  /*0230*/  DFMA R8, R8, R8, R8 ;  /* 0x000000080808722b */ /* 0x000fd00000000008 */
[----:B------:R-:W-:-:S08]  /*0240*/  DFMA R8, R6, R8, R6 ;  /* 0x000000080608722b */ /* 0x000fd00000000006 */
[----:B------:R-:W-:-:S08]  /*0250*/  DFMA R6, -R24, R8, 1 ;  /* 0x3ff000001806742b */ /* 0x000fd00000000108 */
[----:B------:R-:W-:-:S08]  /*0260*/  DFMA R6, R8, R6, R8 ;  /* 0x000000060806722b */ /* 0x000fd00000000008 */
[----:B------:R-:W-:-:S08]  /*0270*/  DMUL R8, R6, 0.5 ;  /* 0x3fe0000006087828 */ /* 0x000fd00000000000 */
[----:B------:R-:W-:-:S08]  /*0280*/  DFMA R12, -R24, R8, 0.5 ;  /* 0x3fe00000180c742b */ /* 0x000fd00000000108 */
[----:B------:R-:W-:Y:S01]  /*0290*/  DFMA R6, R6, R12, R8 ;  /* 0x0000000c0606722b */ /* 0x000fe20000000008 */
[----:B--2---:R-:W-:-:S09]  /*02a0*/  FMUL R8, R10, UR4 ;  /* 0x000000040a087c20 */ /* 0x004fd20008400000 */
[----:B------:R-:W-:-:S05]  /*02b0*/  FFMA R9, RZ, R25, R7 ;  /* 0x00000019ff097223 */ /* 0x000fca0000000007 */
[----:B------:R-:W-:Y:S01]  /*02c0*/  FSETP.GT.AND P0, PT, |R9|, 1.469367938527859385e-39, PT ;  /* 0x001000000900780b */ /* 0x000fe20003f04200 */
[----:B---3--:R-:W-:-:S06]  /*02d0*/  FMUL R22, R8, R5 ;  /* 0x0000000508167220 */ /* 0x008fcc0000400000 */
[----:B------:R-:W0:Y:S06]  /*02e0*/  F2F.F64.F32 R22, R22 ;  /* 0x0000001600167310 */ /* 0x000e2c0000201800 */
[----:B------:R-:W-:Y:S05]  /*02f0*/  @P0 BRA `(.L_x_2) ;  /* 0x0000000000200947 */ /* 0x000fea0003800000 */
[----:B------:R-:W-:Y:S01]  /*0300*/  IMAD.MOV.U32 R14, RZ, RZ, RZ ;  /* 0x000000ffff0e7224 */ /* 0x000fe200078e00ff */
[----:B------:R-:W-:Y:S01]  /*0310*/  MOV R15, 0x3fe00000 ;  /* 0x3fe00000000f7802 */ /* 0x000fe20000000f00 */
[----:B------:R-:W-:Y:S01]  /*0320*/  IMAD.MOV.U32 R16, RZ, RZ, R24 ;  /* 0x000000ffff107224 */ /* 0x000fe200078e0018 */
[----:B------:R-:W-:Y:S01]  /*0330*/  MOV R6, 0x360 ;  /* 0x0000036000067802 */ /* 0x000fe20000000f00 */
[----:B------:R-:W-:-:S07]  /*0340*/  IMAD.MOV.U32 R17, RZ, RZ, R25 ;  /* 0x000000ffff117224 */ /* 0x000fce00078e0019 */
[----:B0-----:R-:W-:Y:S05]  /*0350*/  CALL.REL.NOINC `($__internal_0_$__cuda_sm20_div_rn_f64_full) ;  /* 0x0000000c00d47944 */ /* 0x001fea0003c00000 */
[----:B------:R-:W-:Y:S01]  /*0360*/  MOV R6, R30 ;  /* 0x0000001e00067202 */ /* 0x000fe20000000f00 */
[----:B------:R-:W-:-:S07]  /*0370*/  IMAD.MOV.U32 R7, RZ, RZ, R31 ;  /* 0x000000ffff077224 */ /* 0x000fce00078e001f */
.L_x_2:
[----:B------:R-:W1:Y:S01]  /*0380*/  LDC R15, c[0x0][0x3c8] ;  /* 0x0000f200ff0f7b82 */ /* 0x000e620000000800 */
[----:B------:R-:W2:Y:S07]  /*0390*/  LDCU UR4, c[0x0][0x3d8] ;  /* 0x00007b00ff0477ac */ /* 0x000eae0008000800 */
[----:B------:R-:W3:Y:S01]  /*03a0*/  LDC.64 R12, c[0x0][0x3a8] ;  /* 0x0000ea00ff0c7b82 */ /* 0x000ee20000000a00 */
[--C-:B-1----:R-:W-:Y:S02]  /*03b0*/  IMAD R9, R0, R15, R15.reuse ;  /* 0x0000000f00097224 */ /* 0x102fe400078e020f */
[----:B------:R-:W-:-:S02]  /*03c0*/  IMAD.MOV R10, RZ, RZ, -R15 ;  /* 0x000000ffff0a7224 */ /* 0x000fc400078e0a0f */
[----:B------:R-:W-:-:S03]  /*03d0*/  IMAD.IADD R15, R20, 0x1, R15 ;  /* 0x00000001140f7824 */ /* 0x000fc600078e020f */
[----:B------:R-:W-:Y:S01]  /*03e0*/  LEA R9, R10, R9, 0x1 ;  /* 0x000000090a097211 */ /* 0x000fe200078e08ff */
[----:B---3--:R-:W-:-:S04]  /*03f0*/  IMAD.WIDE R14, R15, 0x4, R12 ;  /* 0x000000040f0e7825 */ /* 0x008fc800078e020c */
[----:B------:R-:W-:Y:S02]  /*0400*/  IMAD.IADD R9, R9, 0x1, R4 ;  /* 0x0000000109097824 */ /* 0x000fe400078e0204 */
[----:B------:R-:W3:Y:S02]  /*0410*/  LDG.E R14, desc[UR6][R14.64] ;  /* 0x000000060e0e7981 */ /* 0x000ee4000c1e1900 */
[----:B------:R-:W-:-:S06]  /*0420*/  IMAD.WIDE R18, R9, 0x4, R12 ;  /* 0x0000000409127825 */ /* 0x000fcc00078e020c */
[----:B------:R-:W3:Y:S01]  /*0430*/  LDG.E R19, desc[UR6][R18.64] ;  /* 0x0000000612137981 */ /* 0x000ee2000c1e1900 */
[----:B--2---:R-:W1:Y:S01]  /*0440*/  F2F.F64.F32 R20, UR4 ;  /* 0x0000000400147d10 */ /* 0x004e620008201800 */
[----:B------:R-:W-:-:S07]  /*0450*/  MOV R16, 0x1 ;  /* 0x0000000100107802 */ /* 0x000fce0000000f00 */
[----:B-1----:R-:W1:Y:S02]  /*0460*/  MUFU.RCP64H R17, R21 ;  /* 0x0000001500117308 */ /* 0x002e640000001800 */
[----:B-1----:R-:W-:-:S08]  /*0470*/  DFMA R12, -R20, R16, 1 ;  /* 0x3ff00000140c742b */ /* 0x002fd00000000110 */
[----:B------:R-:W-:-:S08]  /*0480*/  DFMA R12, R12, R12, R12 ;  /* 0x0000000c0c0c722b */ /* 0x000fd0000000000c */
[----:B------:R-:W-:Y:S01]  /*0490*/  DFMA R16, R16, R12, R16 ;  /* 0x0000000c1010722b */ /* 0x000fe20000000010 */
[----:B------:R-:W-:Y:S01]  /*04a0*/  UMOV UR12, 0xcccccccd ;  /* 0xcccccccd000c7882 */ /* 0x000fe20000000000 */
[----:B------:R-:W-:-:S06]  /*04b0*/  UMOV UR13, 0x3feccccc ;  /* 0x3feccccc000d7882 */ /* 0x000fcc0000000000 */
[----:B------:R-:W-:-:S08]  /*04c0*/  DFMA R12, -R20, R16, 1 ;  /* 0x3ff00000140c742b */ /* 0x000fd00000000110 */
[----:B------:R-:W-:Y:S02]  /*04d0*/  DFMA R12, R16, R12, R16 ;  /* 0x0000000c100c722b */ /* 0x000fe40000000010 */
[----:B0-----:R-:W-:Y:S01]  /*04e0*/  DMUL R22, R22, R6 ;  /* 0x0000000616167228 */ /* 0x001fe20000000000 */
[----:B---3--:R-:W-:Y:S01]  /*04f0*/  FADD R9, R14, -R19 ;  /* 0x800000130e097221 */ /* 0x008fe20000000000 */
[----:B------:R-:W-:-:S03]  /*0500*/  DMUL R14, R24, UR12 ;  /* 0x0000000c180e7c28 */ /* 0x000fc60008000000 */
[----:B------:R-:W0:Y:S05]  /*0510*/  F2F.F64.F32 R18, R9 ;  /* 0x0000000900127310 */ /* 0x000e2a0000201800 */
[----:B------:R-:W-:-:S08]  /*0520*/  DMUL R6, R14, R12 ;  /* 0x0000000c0e067228 */ /* 0x000fd00000000000 */
[----:B------:R-:W-:Y:S02]  /*0530*/  DFMA R16, -R20, R6, R14 ;  /* 0x000000061410722b */ /* 0x000fe4000000010e */
[----:B0-----:R-:W-:-:S06]  /*0540*/  DMUL R18, R22, R18 ;  /* 0x0000001216127228 */ /* 0x001fcc0000000000 */
[----:B------:R-:W-:Y:S01]  /*0550*/  DFMA R6, R12, R16, R6 ;  /* 0x000000100c06722b */ /* 0x000fe20000000006 */
[----:B------:R-:W0:Y:S01]  /*0560*/  F2F.F32.F64 R24, R18 ;  /* 0x0000001200187310 */ /* 0x000e220000301000 */
[----:B------:R-:W-:-:S08]  /*0570*/  FSETP.GEU.AND P1, PT, |R15|, 6.5827683646048100446e-37, PT ;  /* 0x036000000f00780b */ /* 0x000fd00003f2e200 */
[----:B------:R-:W-:-:S05]  /*0580*/  FFMA R10, RZ, R21, R7 ;  /* 0x00000015ff0a7223 */ /* 0x000fca0000000007 */
[----:B------:R-:W-:Y:S01]  /*0590*/  FSETP.GT.AND P0, PT, |R10|, 1.469367938527859385e-39, PT ;  /* 0x001000000a00780b */ /* 0x000fe20003f04200 */
[----:B0-----:R0:W1:-:S12]  /*05a0*/  F2F.F64.F32 R22, |R24| ;  /* 0x4000001800167310 */ /* 0x0010580000201800 */
[----:B0-----:R-:W-:Y:S05]  /*05b0*/  @P0 BRA P1, `(.L_x_3) ;  /* 0x0000000000180947 */ /* 0x001fea0000800000 */
[----:B------:R-:W-:Y:S01]  /*05c0*/  IMAD.MOV.U32 R16, RZ, RZ, R20 ;  /* 0x000000ffff107224 */ /* 0x000fe200078e0014 */
[----:B------:R-:W-:Y:S01]  /*05d0*/  MOV R6, 0x600 ;  /* 0x0000060000067802 */ /* 0x000fe20000000f00 */
[----:B------:R-:W-:-:S07]  /*05e0*/  IMAD.MOV.U32 R17, RZ, RZ, R21 ;  /* 0x000000ffff117224 */ /* 0x000fce00078e0015 */
[----:B-1----:R-:W-:Y:S05]  /*05f0*/  CALL.REL.NOINC `($__internal_0_$__cuda_sm20_div_rn_f64_full) ;  /* 0x0000000c002c7944 */ /* 0x002fea0003c00000 */
[----:B------:R-:W-:Y:S01]  /*0600*/  MOV R6, R30 ;  /* 0x0000001e00067202 */ /* 0x000fe20000000f00 */
[----:B------:R-:W-:-:S07]  /*0610*/  IMAD.MOV.U32 R7, RZ, RZ, R31 ;  /* 0x000000ffff077224 */ /* 0x000fce00078e001f */
.L_x_3:
[----:B------:R-:W0:Y:S01]  /*0620*/  LDC.64 R12, c[0x0][0x398] ;  /* 0x0000e600ff0c7b82 */ /* 0x000e220000000a00 */
[----:B-1----:R-:W-:Y:S01]  /*0630*/  DSETP.GT.AND P0, PT, R6, R22, PT ;  /* 0x000000160600722a */ /* 0x002fe20003f04000 */
[----:B------:R-:W1:Y:S01]  /*0640*/  LDCU UR4, c[0x0][0x3d4] ;  /* 0x00007a80ff0477ac */ /* 0x000e620008000800 */
[----:B0-----:R-:W-:-:S12]  /*0650*/  IMAD.WIDE R22, R11, 0x4, R12 ;  /* 0x000000040b167825 */ /* 0x001fd800078e020c */
[----:B------:R-:W2:Y:S01]  /*0660*/  @P0 LDG.E R7, desc[UR6][R22.64+0x4] ;  /* 0x0000040616070981 */ /* 0x000ea2000c1e1900 */
[----:B------:R-:W-:Y:S02]  /*0670*/  IMAD.MOV.U32 R6, RZ, RZ, 0x1 ;  /* 0x00000001ff067424 */ /* 0x000fe400078e00ff */
[----:B--2---:R-:W-:-:S05]  /*0680*/  @P0 FADD R9, -R24, R7 ;  /* 0x0000000718090221 */ /* 0x004fca0000000100 */
[----:B------:R0:W-:Y:S04]  /*0690*/  @P0 STG.E desc[UR6][R22.64+0x4], R9 ;  /* 0x0000040916000986 */ /* 0x0001e8000c101906 */
[----:B------:R-:W2:Y:S01]  /*06a0*/  @P0 LDG.E R5, desc[UR6][R26.64] ;  /* 0x000000061a050981 */ /* 0x000ea2000c1e1900 */
[----:B-1----:R-:W1:Y:S08]  /*06b0*/  F2F.F64.F32 R24, UR4 ;  /* 0x0000000400187d10 */ /* 0x002e700008201800 */
[----:B-1----:R-:W1:Y:S02]  /*06c0*/  MUFU.RCP64H R7, R25 ;  /* 0x0000001900077308 */ /* 0x002e640000001800 */
[----:B-1----:R-:W-:-:S08]  /*06d0*/  DFMA R10, -R24, R6, 1 ;  /* 0x3ff00000180a742b */ /* 0x002fd00000000106 */
[----:B------:R-:W-:-:S08]  /*06e0*/  DFMA R10, R10, R10, R10 ;  /* 0x0000000a0a0a722b */ /* 0x000fd0000000000a */
[----:B------:R-:W-:-:S08]  /*06f0*/  DFMA R10, R6, R10, R6 ;  /* 0x0000000a060a722b */ /* 0x000fd00000000006 */
[----:B------:R-:W-:-:S08]  /*0700*/  DFMA R6, -R24, R10, 1 ;  /* 0x3ff000001806742b */ /* 0x000fd0000000010a */
[----:B------:R-:W-:-:S08]  /*0710*/  DFMA R6, R10, R6, R10 ;  /* 0x000000060a06722b */ /* 0x000fd0000000000a */
[----:B------:R-:W-:-:S08]  /*0720*/  DMUL R10, R6, 0.5 ;  /* 0x3fe00000060a7828 */ /* 0x000fd00000000000 */
[----:B------:R-:W-:-:S08]  /*0730*/  DFMA R12, -R24, R10, 0.5 ;  /* 0x3fe00000180c742b */ /* 0x000fd0000000010a */
[----:B------:R-:W-:Y:S01]  /*0740*/  DFMA R6, R6, R12, R10 ;  /* 0x0000000c0606722b */ /* 0x000fe2000000000a */
[----:B--2---:R-:W-:-:S09]  /*0750*/  FMUL R26, R8, R5 ;  /* 0x00000005081a7220 */ /* 0x004fd20000400000 */
[----:B------:R-:W-:-:S05]  /*0760*/  FFMA R5, RZ, R25, R7 ;  /* 0x00000019ff057223 */ /* 0x000fca0000000007 */
[----:B------:R-:W-:Y:S01]  /*0770*/  FSETP.GT.AND P0, PT, |R5|, 1.469367938527859385e-39, PT ;  /* 0x001000000500780b */ /* 0x000fe20003f04200 */
[----:B------:R-:W1:-:S12]  /*0780*/  F2F.F64.F32 R26, R26 ;  /* 0x0000001a001a7310 */ /* 0x000e580000201800 */
[----:B0-----:R-:W-:Y:S05]  /*0790*/  @P0 BRA `(.L_x_4) ;  /* 0x0000000000200947 */ /* 0x001fea0003800000 */
[----:B------:R-:W-:Y:S01]  /*07a0*/  MOV R14, RZ ;  /* 0x000000ff000e7202 */ /* 0x000fe20000000f00 */
[----:B------:R-:W-:Y:S01]  /*07b0*/  IMAD.MOV.U32 R15, RZ, RZ, 0x3fe00000 ;  /* 0x3fe00000ff0f7424 */ /* 0x000fe200078e00ff */
[----:B------:R-:W-:Y:S01]  /*07c0*/  MOV R17, R25 ;  /* 0x0000001900117202 */ /* 0x000fe20000000f00 */
[----:B------:R-:W-:Y:S01]  /*07d0*/  IMAD.MOV.U32 R16, RZ, RZ, R24 ;  /* 0x000000ffff107224 */ /* 0x000fe200078e0018 */
[----:B------:R-:W-:-:S07]  /*07e0*/  MOV R6, 0x800 ;  /* 0x0000080000067802 */ /* 0x000fce0000000f00 */
[----:B-1----:R-:W-:Y:S05]  /*07f0*/  CALL.REL.NOINC `($__internal_0_$__cuda_sm20_div_rn_f64_full) ;  /* 0x0000000800ac7944 */ /* 0x002fea0003c00000 */
[----:B------:R-:W-:Y:S02]  /*0800*/  IMAD.MOV.U32 R6, RZ, RZ, R30 ;  /* 0x000000ffff067224 */ /* 0x000fe400078e001e */
[----:B------:R-:W-:-:S07]  /*0810*/  IMAD.MOV.U32 R7, RZ, RZ, R31 ;  /* 0x000000ffff077224 */ /* 0x000fce00078e001f */
.L_x_4:
[----:B------:R-:W0:Y:S01]  /*0820*/  LDC R11, c[0x0][0x3c0] ;  /* 0x0000f000ff0b7b82 */ /* 0x000e220000000800 */
[----:B------:R-:W2:Y:S07]  /*0830*/  LDCU UR4, c[0x0][0x3c8] ;  /* 0x00007900ff0477ac */ /* 0x000eae0008000800 */
[----:B------:R-:W3:Y:S01]  /*0840*/  LDC.64 R8, c[0x0][0x3a8] ;  /* 0x0000ea00ff087b82 */ /* 0x000ee20000000a00 */
[----:B0-----:R-:W-:Y:S01]  /*0850*/  IADD3 R10, PT, PT, -R11, RZ, RZ ;  /* 0x000000ff0b0a7210 */ /* 0x001fe20007ffe1ff */
[----:B------:R-:W-:-:S04]  /*0860*/  IMAD R5, R2, R11, R11 ;  /* 0x0000000b02057224 */ /* 0x000fc800078e020b */
[----:B------:R-:W-:Y:S02]  /*0870*/  IMAD R10, R10, 0x2, R5 ;  /* 0x000000020a0a7824 */ /* 0x000fe400078e0205 */
[----:B------:R-:W-:-:S03]  /*0880*/  IMAD.IADD R5, R0, 0x1, R11 ;  /* 0x0000000100057824 */ /* 0x000fc600078e020b */
[----:B------:R-:W-:Y:S01]  /*0890*/  IADD3 R11, PT, PT, R3, R10, RZ ;  /* 0x0000000a030b7210 */ /* 0x000fe20007ffe0ff */
[----:B--2---:R-:W-:-:S04]  /*08a0*/  IMAD R5, R5, UR4, R4 ;  /* 0x0000000405057c24 */ /* 0x004fc8000f8e0204 */
[----:B------:R-:W-:Y:S02]  /*08b0*/  IMAD R13, R11, UR4, R4 ;  /* 0x000000040b0d7c24 */ /* 0x000fe4000f8e0204 */
[----:B---3--:R-:W-:-:S04]  /*08c0*/  IMAD.WIDE R10, R5, 0x4, R8 ;  /* 0x00000004050a7825 */ /* 0x008fc800078e0208 */
[----:B------:R-:W-:Y:S02]  /*08d0*/  IMAD.WIDE R8, R13, 0x4, R8 ;  /* 0x000000040d087825 */ /* 0x000fe400078e0208 */
[----:B------:R-:W2:Y:S04]  /*08e0*/  LDG.E R10, desc[UR6][R10.64] ;  /* 0x000000060a0a7981 */ /* 0x000ea8000c1e1900 */
[----:B------:R-:W2:Y:S01]  /*08f0*/  LDG.E R9, desc[UR6][R8.64] ;  /* 0x0000000608097981 */ /* 0x000ea2000c1e1900 */
[----:B------:R-:W0:Y:S01]  /*0900*/  MUFU.RCP64H R13, R21 ;  /* 0x00000015000d7308 */ /* 0x000e220000001800 */
[----:B------:R-:W-:Y:S01]  /*0910*/  IMAD.MOV.U32 R12, RZ, RZ, 0x1 ;  /* 0x00000001ff0c7424 */ /* 0x000fe200078e00ff */
[----:B------:R-:W-:Y:S01]  /*0920*/  UMOV UR12, 0xcccccccd ;  /* 0xcccccccd000c7882 */ /* 0x000fe20000000000 */
[----:B------:R-:W-:Y:S01]  /*0930*/  UMOV UR13, 0x3feccccc ;  /* 0x3feccccc000d7882 */ /* 0x000fe20000000000 */
[----:B-1----:R-:W-:-:S03]  /*0940*/  DMUL R26, R26, R6 ;  /* 0x000000061a1a7228 */ /* 0x002fc60000000000 */
[----:B0-----:R-:W-:-:S08]  /*0950*/  DFMA R14, -R20, R12, 1 ;  /* 0x3ff00000140e742b */ /* 0x001fd0000000010c */
[----:B------:R-:W-:-:S08]  /*0960*/  DFMA R14, R14, R14, R14 ;  /* 0x0000000e0e0e722b */ /* 0x000fd0000000000e */
[----:B------:R-:W-:Y:S02]  /*0970*/  DFMA R12, R12, R14, R12 ;  /* 0x0000000e0c0c722b */ /* 0x000fe4000000000c */
[----:B------:R-:W-:-:S06]  /*0980*/  DMUL R14, R24, UR12 ;  /* 0x0000000c180e7c28 */ /* 0x000fcc0008000000 */
[----:B------:R-:W-:-:S04]  /*0990*/  DFMA R16, -R20, R12, 1 ;  /* 0x3ff000001410742b */ /* 0x000fc8000000010c */
[----:B------:R-:W-:-:S04]  /*09a0*/  FSETP.GEU.AND P1, PT, |R15|, 6.5827683646048100446e-37, PT ;  /* 0x036000000f00780b */ /* 0x000fc80003f2e200 */
[----:B------:R-:W-:Y:S01]  /*09b0*/  DFMA R16, R12, R16, R12 ;  /* 0x000000100c10722b */ /* 0x000fe2000000000c */
[----:B--2---:R-:W-:-:S07]  /*09c0*/  FADD R5, R10, -R9 ;  /* 0x800000090a057221 */ /* 0x004fce0000000000 */
[----:B------:R-:W-:Y:S01]  /*09d0*/  DMUL R10, R16, R14 ;  /* 0x0000000e100a7228 */ /* 0x000fe20000000000 */
[----:B------:R-:W0:Y:S07]  /*09e0*/  F2F.F64.F32 R8, R5 ;  /* 0x0000000500087310 */ /* 0x000e2e0000201800 */
[----:B------:R-:W-:-:S08]  /*09f0*/  DFMA R6, -R20, R10, R14 ;  /* 0x0000000a1406722b */ /* 0x000fd0000000010e */
[----:B------:R-:W-:Y:S02]  /*0a00*/  DFMA R6, R16, R6, R10 ;  /* 0x000000061006722b */ /* 0x000fe4000000000a */
[----:B0-----:R-:W-:-:S06]  /*0a10*/  DMUL R8, R26, R8 ;  /* 0x000000081a087228 */ /* 0x001fcc0000000000 */
[----:B------:R-:W0:Y:S02]  /*0a20*/  F2F.F32.F64 R0, R8 ;  /* 0x0000000800007310 */ /* 0x000e240000301000 */
[----:B------:R-:W-:-:S05]  /*0a30*/  FFMA R10, RZ, R21, R7 ;  /* 0x00000015ff0a7223 */ /* 0x000fca0000000007 */
[----:B------:R-:W-:Y:S01]  /*0a40*/  FSETP.GT.AND P0, PT, |R10|, 1.469367938527859385e-39, PT ;  /* 0x001000000a00780b */ /* 0x000fe20003f04200 */
[----:B0-----:R0:W1:-:S12]  /*0a50*/  F2F.F64.F32 R24, |R0| ;  /* 0x4000000000187310 */ /* 0x0010580000201800 */
[----:B------:R-:W-:Y:S05]  /*0a60*/  @P0 BRA P1, `(.L_x_5) ;  /* 0x0000000000180947 */ /* 0x000fea0000800000 */
[----:B------:R-:W-:Y:S01]  /*0a70*/  IMAD.MOV.U32 R16, RZ, RZ, R20 ;  /* 0x000000ffff107224 */ /* 0x000fe200078e0014 */
[----:B------:R-:W-:Y:S02]  /*0a80*/  MOV R17, R21 ;  /* 0x0000001500117202 */ /* 0x000fe40000000f00 */
[----:B------:R-:W-:-:S07]  /*0a90*/  MOV R6, 0xab0 ;  /* 0x00000ab000067802 */ /* 0x000fce0000000f00 */
[----:B01----:R-:W-:Y:S05]  /*0aa0*/  CALL.REL.NOINC `($__internal_0_$__cuda_sm20_div_rn_f64_full) ;  /* 0x0000000800007944 */ /* 0x003fea0003c00000 */
[----:B------:R-:W-:Y:S02]  /*0ab0*/  IMAD.MOV.U32 R6, RZ, RZ, R30 ;  /* 0x000000ffff067224 */ /* 0x000fe400078e001e */
[----:B------:R-:W-:-:S07]  /*0ac0*/  IMAD.MOV.U32 R7, RZ, RZ, R31 ;  /* 0x000000ffff077224 */ /* 0x000fce00078e001f */
.L_x_5:
[----:B-1----:R-:W-:-:S14]  /*0ad0*/  DSETP.GT.AND P0, PT, R6, R24, PT ;  /* 0x000000180600722a */ /* 0x002fdc0003f04000 */
[----:B------:R-:W-:Y:S05]  /*0ae0*/  @!P0 BRA `(.L_x_1) ;  /* 0x00000000000c8947 */ /* 0x000fea0003800000 */
[----:B------:R-:W2:Y:S02]  /*0af0*/  LDG.E R5, desc[UR6][R22.64+0x8] ;  /* 0x0000080616057981 */ /* 0x000ea4000c1e1900 */
[----:B--2---:R-:W-:-:S05]  /*0b00*/  FADD R5, -R0, R5 ;  /* 0x0000000500057221 */ /* 0x004fca0000000100 */
[----:B------:R1:W-:Y:S02]  /*0b10*/  STG.E desc[UR6][R22.64+0x8], R5 ;  /* 0x0000080516007986 */ /* 0x0003e4000c101906 */
.L_x_1:
[----:B------:R-:W-:Y:S05]  /*0b20*/  BSYNC.RECONVERGENT B0 ;  /* 0x0000000000007941 */ /* 0x000fea0003800200 */
.L_x_0:
[----:B------:R-:W2:Y:S01]  /*0b30*/  LDC.64 R6, c[0x0][0x3c0] ;  /* 0x0000f000ff067b82 */ /* 0x000ea20000000a00 */
[----:B------:R-:W3:Y:S01]  /*0b40*/  LDCU UR4, c[0x0][0x3c8] ;  /* 0x00007900ff0477ac */ /* 0x000ee20008000800 */
[----:B------:R-:W-:Y:S06]  /*0b50*/  BSSY.RECONVERGENT B0, `(.L_x_6) ;  /* 0x0000063000007945 */ /* 0x000fec0003800200 */
[----:B------:R-:W-:Y:S01]  /*0b60*/  BAR.SYNC.DEFER_BLOCKING 0x0 ;  /* 0x0000000000007b1d */ /* 0x000fe20000010000 */
[----:B---3--:R-:W-:-:S04]  /*0b70*/  ISETP.GE.AND P0, PT, R4, UR4, PT ;  /* 0x0000000404007c0c */ /* 0x008fc8000bf06270 */
[----:B--2---:R-:W-:-:S04]  /*0b80*/  ISETP.GE.OR P0, PT, R2, R7, P0 ;  /* 0x000000070200720c */ /* 0x004fc80000706670 */
[----:B------:R-:W-:-:S13]  /*0b90*/  ISETP.GE.OR P0, PT, R3, R6, P0 ;  /* 0x000000060300720c */ /* 0x000fda0000706670 */
[----:B------:R-:W-:Y:S05]  /*0ba0*/  @P0 BRA `(.L_x_7) ;  /* 0x0000000400740947 */ /* 0x000fea0003800000 */
[----:B------:R-:W2:Y:S01]  /*0bb0*/  LDC.64 R8, c[0x0][0x398] ;  /* 0x0000e600ff087b82 */ /* 0x000ea20000000a00 */
[----:B------:R-:W-:Y:S01]  /*0bc0*/  IMAD R15, R2, R6, RZ ;  /* 0x00000006020f7224 */ /* 0x000fe200078e02ff */
[----:B------:R-:W-:-:S03]  /*0bd0*/  ISETP.NE.AND P0, PT, R3, RZ, PT ;  /* 0x000000ff0300720c */ /* 0x000fc60003f05270 */
[----:B0-----:R-:W-:-:S05]  /*0be0*/  IMAD R0, R15, UR4, R4 ;  /* 0x000000040f007c24 */ /* 0x001fca000f8e0204 */
[----:B-1----:R-:W-:-:S05]  /*0bf0*/  IADD3 R5, PT, PT, R0, UR4, RZ ;  /* 0x0000000400057c10 */ /* 0x002fca000fffe0ff */
[----:B------:R-:W-:-:S04]  /*0c00*/  IMAD R5, R5, 0x3, RZ ;  /* 0x0000000305057824 */ /* 0x000fc800078e02ff */
[----:B--2---:R-:W-:-:S05]  /*0c10*/  IMAD.WIDE R10, R5, 0x4, R8 ;  /* 0x00000004050a7825 */ /* 0x004fca00078e0208 */
[----:B------:R-:W2:Y:S01]  /*0c20*/  @!P0 LDG.E R25, desc[UR6][R10.64] ;  /* 0x000000060a198981 */ /* 0x000ea2000c1e1900 */
[----:B------:R-:W-:Y:S01]  /*0c30*/  IMAD R13, R0, 0x3, RZ ;  /* 0x00000003000d7824 */ /* 0x000fe200078e02ff */
[--C-:B------:R-:W-:Y:S01]  /*0c40*/  IADD3 R23, PT, PT, R15, -0x2, R6.reuse ;  /* 0xfffffffe0f177810 */ /* 0x100fe20007ffe006 */
[----:B------:R-:W-:Y:S01]  /*0c50*/  VIADD R0, R7, 0xfffffffe ;  /* 0xfffffffe07007836 */ /* 0x000fe20000000000 */
[----:B------:R-:W-:Y:S01]  /*0c60*/  BSSY.RECONVERGENT B1, `(.L_x_8) ;  /* 0x0000026000017945 */ /* 0x000fe20003800200 */
[----:B------:R-:W-:Y:S01]  /*0c70*/  IMAD.IADD R19, R3, 0x1, R6 ;  /* 0x0000000103137824 */ /* 0x000fe200078e0206 */
[----:B------:R-:W-:Y:S01]  /*0c80*/  IADD3 R5, PT, PT, R7, -0x1, RZ ;  /* 0xffffffff07057810 */ /* 0x000fe20007ffe0ff */
[C---:B------:R-:W-:Y:S02]  /*0c90*/  IMAD R14, R3.reuse, UR4, R4 ;  /* 0x00000004030e7c24 */ /* 0x040fe4000f8e0204 */
[----:B------:R-:W-:Y:S02]  /*0ca0*/  IMAD.IADD R17, R3, 0x1, R15 ;  /* 0x0000000103117824 */ /* 0x000fe400078e020f */
[----:B------:R-:W-:-:S02]  /*0cb0*/  IMAD R15, R0, R6, R3 ;  /* 0x00000006000f7224 */ /* 0x000fc400078e0203 */
[----:B------:R-:W-:-:S04]  /*0cc0*/  IMAD.WIDE R12, R13, 0x4, R8 ;  /* 0x000000040d0c7825 */ /* 0x000fc800078e0208 */
[--C-:B------:R-:W-:Y:S02]  /*0cd0*/  IMAD R19, R19, UR4, R4.reuse ;  /* 0x0000000413137c24 */ /* 0x100fe4000f8e0204 */
[----:B------:R-:W-:Y:S02]  /*0ce0*/  IMAD R21, R14, 0x3, RZ ;  /* 0x000000030e157824 */ /* 0x000fe400078e02ff */
[--C-:B------:R-:W-:Y:S02]  /*0cf0*/  IMAD R23, R23, UR4, R4.reuse ;  /* 0x0000000417177c24 */ /* 0x100fe4000f8e0204 */
[--C-:B------:R-:W-:Y:S02]  /*0d00*/  IMAD R0, R15, UR4, R4.reuse ;  /* 0x000000040f007c24 */ /* 0x100fe4000f8e0204 */
[----:B------:R-:W-:Y:S02]  /*0d10*/  IMAD R17, R17, UR4, R4 ;  /* 0x0000000411117c24 */ /* 0x000fe4000f8e0204 */
[----:B------:R-:W-:-:S02]  /*0d20*/  IMAD R19, R19, 0x3, RZ ;  /* 0x0000000313137824 */ /* 0x000fc400078e02ff */
[----:B------:R-:W-:-:S04]  /*0d30*/  IMAD.WIDE R14, R21, 0x4, R8 ;  /* 0x00000004150e7825 */ /* 0x000fc800078e0208 */
[----:B------:R-:W-:-:S04]  /*0d40*/  IMAD R21, R0, 0x3, RZ ;  /* 0x0000000300157824 */ /* 0x000fc800078e02ff */
[--C-:B------:R-:W-:Y:S01]  /*0d50*/  IMAD.WIDE R20, R21, 0x4, R8.reuse ;  /* 0x0000000415147825 */ /* 0x100fe200078e0208 */
[----:B--2---:R0:W-:Y:S03]  /*0d60*/  @!P0 STG.E desc[UR6][R12.64], R25 ;  /* 0x000000190c008986 */ /* 0x0041e6000c101906 */
[----:B0-----:R-:W-:Y:S02]  /*0d70*/  IMAD R25, R23, 0x3, RZ ;  /* 0x0000000317197824 */ /* 0x001fe400078e02ff */
[----:B------:R-:W-:Y:S02]  /*0d80*/  IMAD R23, R17, 0x3, RZ ;  /* 0x0000000311177824 */ /* 0x000fe400078e02ff */
[----:B------:R-:W-:-:S04]  /*0d90*/  IMAD.WIDE R16, R19, 0x4, R8 ;  /* 0x0000000413107825 */ /* 0x000fc800078e0208 */
[----:B------:R-:W-:Y:S01]  /*0da0*/  IMAD.WIDE R18, R25, 0x4, R8 ;  /* 0x0000000419127825 */ /* 0x000fe200078e0208 */
[----:B------:R-:W-:Y:S06]  /*0db0*/  @!P0 BRA `(.L_x_9) ;  /* 0x0000000000408947 */ /* 0x000fec0003800000 */
[----:B------:R-:W-:-:S13]  /*0dc0*/  ISETP.NE.AND P0, PT, R3, UR5, PT ;  /* 0x0000000503007c0c */ /* 0x000fda000bf05270 */
[----:B------:R-:W-:Y:S05]  /*0dd0*/  @P0 BRA `(.L_x_10) ;  /* 0x0000000000100947 */ /* 0x000fea0003800000 */
[----:B------:R-:W2:Y:S01]  /*0de0*/  LDG.E R27, desc[UR6][R18.64] ;  /* 0x00000006121b7981 */ /* 0x000ea2000c1e1900 */
[----:B------:R-:W-:-:S05]  /*0df0*/  IMAD.WIDE R24, R23, 0x4, R8 ;  /* 0x0000000417187825 */ /* 0x000fca00078e0208 */
[----:B--2---:R2:W-:Y:S01]  /*0e00*/  STG.E desc[UR6][R24.64], R27 ;  /* 0x0000001b18007986 */ /* 0x0045e2000c101906 */
[----:B------:R-:W-:Y:S05]  /*0e10*/  BRA `(.L_x_9) ;  /* 0x0000000000287947 */ /* 0x000fea0003800000 */
.L_x_10:
[----:B------:R-:W-:-:S13]  /*0e20*/  ISETP.NE.AND P0, PT, R2, RZ, PT ;  /* 0x000000ff0200720c */ /* 0x000fda0003f05270 */
[----:B------:R-:W-:Y:S05]  /*0e30*/  @P0 BRA `(.L_x_11) ;  /* 0x00000000000c0947 */ /* 0x000fea0003800000 */
[----:B------:R-:W2:Y:S04]  /*0e40*/  LDG.E R25, desc[UR6][R16.64] ;  /* 0x0000000610197981 */ /* 0x000ea8000c1e1900 */
[----:B--2---:R1:W-:Y:S01]  /*0e50*/  STG.E desc[UR6][R14.64], R25 ;  /* 0x000000190e007986 */ /* 0x0043e2000c101906 */
[----:B------:R-:W-:Y:S05]  /*0e60*/  BRA `(.L_x_9) ;  /* 0x0000000000147947 */ /* 0x000fea0003800000 */
.L_x_11:
[----:B------:R-:W-:-:S13]  /*0e70*/  ISETP.NE.AND P0, PT, R2, R5, PT ;  /* 0x000000050200720c */ /* 0x000fda0003f05270 */
[----:B------:R-:W-:Y:S05]  /*0e80*/  @P0 BRA `(.L_x_9) ;  /* 0x00000000000c0947 */ /* 0x000fea0003800000 */
[----:B------:R-:W2:Y:S01]  /*0e90*/  LDG.E R27, desc[UR6][R20.64] ;  /* 0x00000006141b7981 */ /* 0x000ea2000c1e1900 */
[----:B------:R-:W-:-:S05]  /*0ea0*/  IMAD.WIDE R24, R23, 0x4, R8 ;  /* 0x0000000417187825 */ /* 0x000fca00078e0208 */
[----:B--2---:R0:W-:Y:S02]  /*0eb0*/  STG.E desc[UR6][R24.64], R27 ;  /* 0x0000001b18007986 */ /* 0x0041e4000c101906 */
.L_x_9:
[----:B------:R-:W-:Y:S05]  /*0ec0*/  BSYNC.RECONVERGENT B1 ;  /* 0x0000000000017941 */ /* 0x000fea0003800200 */
.L_x_8:
[----:B------:R-:W-:Y:S01]  /*0ed0*/  ISETP.NE.AND P0, PT, R3, RZ, PT ;  /* 0x000000ff0300720c */ /* 0x000fe20003f05270 */
[----:B------:R-:W-:-:S12]  /*0ee0*/  BSSY.RECONVERGENT B1, `(.L_x_12) ;  /* 0x0000015000017945 */ /* 0x000fd80003800200 */
[----:B------:R-:W-:Y:S05]  /*0ef0*/  @!P0 BRA `(.L_x_13) ;  /* 0x0000000000448947 */ /* 0x000fea0003800000 */
[----:B------:R-:W-:-:S13]  /*0f00*/  ISETP.NE.AND P1, PT, R3, UR5, PT ;  /* 0x0000000503007c0c */ /* 0x000fda000bf25270 */
[----:B------:R-:W-:Y:S05]  /*0f10*/  @!P1 BRA `(.L_x_14) ;  /* 0x00000000002c9947 */ /* 0x000fea0003800000 */
[----:B------:R-:W-:-:S13]  /*0f20*/  ISETP.NE.AND P1, PT, R2, RZ, PT ;  /* 0x000000ff0200720c */ /* 0x000fda0003f25270 */
[----:B------:R-:W-:Y:S05]  /*0f30*/  @!P1 BRA `(.L_x_15) ;  /* 0x0000000000189947 */ /* 0x000fea0003800000 */
[----:B------:R-:W-:-:S13]  /*0f40*/  ISETP.NE.AND P1, PT, R2, R5, PT ;  /* 0x000000050200720c */ /* 0x000fda0003f25270 */
[----:B------:R-:W-:Y:S05]  /*0f50*/  @P1 BRA `(.L_x_16) ;  /* 0x0000000000341947 */ /* 0x000fea0003800000 */
[----:B0-2---:R-:W2:Y:S01]  /*0f60*/  LDG.E R27, desc[UR6][R20.64+0x4] ;  /* 0x00000406141b7981 */ /* 0x005ea2000c1e1900 */
[----:B-1----:R-:W-:-:S05]  /*0f70*/  IMAD.WIDE R24, R23, 0x4, R8 ;  /* 0x0000000417187825 */ /* 0x002fca00078e0208 */
[----:B--2---:R3:W-:Y:S01]  /*0f80*/  STG.E desc[UR6][R24.64+0x4], R27 ;  /* 0x0000041b18007986 */ /* 0x0047e2000c101906 */
[----:B------:R-:W-:Y:S05]  /*0f90*/  BRA `(.L_x_16) ;  /* 0x0000000000247947 */ /* 0x000fea0003800000 */
.L_x_15:
[----:B012---:R-:W2:Y:S04]  /*0fa0*/  LDG.E R25, desc[UR6][R16.64+0x4] ;  /* 0x0000040610197981 */ /* 0x007ea8000c1e1900 */
[----:B--2---:R1:W-:Y:S01]  /*0fb0*/  STG.E desc[UR6][R14.64+0x4], R25 ;  /* 0x000004190e007986 */ /* 0x0043e2000c101906 */
[----:B------:R-:W-:Y:S05]  /*0fc0*/  BRA `(.L_x_16) ;  /* 0x0000000000187947 */ /* 0x000fea0003800000 */
.L_x_14:
[----:B0-2---:R-:W2:Y:S01]  /*0fd0*/  LDG.E R27, desc[UR6][R18.64+0x4] ;  /* 0x00000406121b7981 */ /* 0x005ea2000c1e1900 */
[----:B-1----:R-:W-:-:S05]  /*0fe0*/  IMAD.WIDE R24, R23, 0x4, R8 ;  /* 0x0000000417187825 */ /* 0x002fca00078e0208 */
[----:B--2---:R0:W-:Y:S01]  /*0ff0*/  STG.E desc[UR6][R24.64+0x4], R27 ;  /* 0x0000041b18007986 */ /* 0x0041e2000c101906 */
[----:B------:R-:W-:Y:S05]  /*1000*/  BRA `(.L_x_16) ;  /* 0x0000000000087947 */ /* 0x000fea0003800000 */
.L_x_13:
[----:B012---:R-:W2:Y:S04]  /*1010*/  LDG.E R25, desc[UR6][R10.64+0x4] ;  /* 0x000004060a197981 */ /* 0x007ea8000c1e1900 */
[----:B--2---:R4:W-:Y:S02]  /*1020*/  STG.E desc[UR6][R12.64+0x4], R25 ;  /* 0x000004190c007986 */ /* 0x0049e4000c101906 */
.L_x_16:
[----:B------:R-:W-:Y:S05]  /*1030*/  BSYNC.RECONVERGENT B1 ;  /* 0x0000000000017941 */ /* 0x000fea0003800200 */
.L_x_12:
[----:B------:R-:W-:Y:S05]  /*1040*/  @!P0 BRA `(.L_x_17) ;  /* 0x0000000000448947 */ /* 0x000fea0003800000 */
[----:B------:R-:W-:-:S13]  /*1050*/  ISETP.NE.AND P0, PT, R3, UR5, PT ;  /* 0x0000000503007c0c */ /* 0x000fda000bf05270 */
[----:B------:R-:W-:Y:S05]  /*1060*/  @!P0 BRA `(.L_x_18) ;  /* 0x00000000002c8947 */ /* 0x000fea0003800000 */
[----:B------:R-:W-:-:S13]  /*1070*/  ISETP.NE.AND P0, PT, R2, RZ, PT ;  /* 0x000000ff0200720c */ /* 0x000fda0003f05270 */
[----:B------:R-:W-:Y:S05]  /*1080*/  @!P0 BRA `(.L_x_19) ;  /* 0x0000000000188947 */ /* 0x000fea0003800000 */
[----:B------:R-:W-:-:S13]  /*1090*/  ISETP.NE.AND P0, PT, R2, R5, PT ;  /* 0x000000050200720c */ /* 0x000fda0003f05270 */
[----:B------:R-:W-:Y:S05]  /*10a0*/  @P0 BRA `(.L_x_7) ;  /* 0x0000000000340947 */ /* 0x000fea0003800000 */
[----:B------:R-:W5:Y:S01]  /*10b0*/  LDG.E R21, desc[UR6][R20.64+0x8] ;  /* 0x0000080614157981 */ /* 0x000f62000c1e1900 */
[----:B------:R-:W-:-:S05]  /*10c0*/  IMAD.WIDE R8, R23, 0x4, R8 ;  /* 0x0000000417087825 */ /* 0x000fca00078e0208 */
[----:B-----5:R0:W-:Y:S01]  /*10d0*/  STG.E desc[UR6][R8.64+0x8], R21 ;  /* 0x0000081508007986 */ /* 0x0201e2000c101906 */
[----:B------:R-:W-:Y:S05]  /*10e0*/  BRA `(.L_x_7) ;  /* 0x0000000000247947 */ /* 0x000fea0003800000 */
.L_x_19:
[----:B------:R-:W5:Y:S04]  /*10f0*/  LDG.E R17, desc[UR6][R16.64+0x8] ;  /* 0x0000080610117981 */ /* 0x000f68000c1e1900 */
[----:B-----5:R0:W-:Y:S01]  /*1100*/  STG.E desc[UR6][R14.64+0x8], R17 ;  /* 0x000008110e007986 */ /* 0x0201e2000c101906 */
[----:B------:R-:W-:Y:S05]  /*1110*/  BRA `(.L_x_7) ;  /* 0x0000000000187947 */ /* 0x000fea0003800000 */
.L_x_18:
[----:B------:R-:W5:Y:S01]  /*1120*/  LDG.E R19, desc[UR6][R18.64+0x8] ;  /* 0x0000080612137981 */ /* 0x000f62000c1e1900 */
[----:B------:R-:W-:-:S05]  /*1130*/  IMAD.WIDE R8, R23, 0x4, R8 ;  /* 0x0000000417087825 */ /* 0x000fca00078e0208 */
[----:B-----5:R0:W-:Y:S01]  /*1140*/  STG.E desc[UR6][R8.64+0x8], R19 ;  /* 0x0000081308007986 */ /* 0x0201e2000c101906 */
[----:B------:R-:W-:Y:S05]  /*1150*/  BRA `(.L_x_7) ;  /* 0x0000000000087947 */ /* 0x000fea0003800000 */
.L_x_17:
[----:B------:R-:W5:Y:S04]  /*1160*/  LDG.E R11, desc[UR6][R10.64+0x8] ;  /* 0x000008060a0b7981 */ /* 0x000f68000c1e1900 */
[----:B-----5:R0:W-:Y:S02]  /*1170*/  STG.E desc[UR6][R12.64+0x8], R11 ;  /* 0x0000080b0c007986 */ /* 0x0201e4000c101906 */
.L_x_7:
[----:B------:R-:W-:Y:S05]  /*1180*/  BSYNC.RECONVERGENT B0 ;  /* 0x0000000000007941 */ /* 0x000fea0003800200 */
.L_x_6:
[----:B------:R-:W-:-:S04]  /*1190*/  ISETP.GE.AND P0, PT, R2, R7, PT ;  /* 0x000000070200720c */ /* 0x000fc80003f06270 */
[----:B------:R-:W-:-:S04]  /*11a0*/  ISETP.GE.OR P0, PT, R3, R6, P0 ;  /* 0x000000060300720c */ /* 0x000fc80000706670 */
[----:B------:R-:W-:-:S13]  /*11b0*/  ISETP.GE.OR P0, PT, R4, UR4, P0 ;  /* 0x0000000404007c0c */ /* 0x000fda0008706670 */
[----:B------:R-:W-:Y:S05]  /*11c0*/  @P0 EXIT ;  /* 0x000000000000094d */ /* 0x000fea0003800000 */
[----:B0-----:R-:W0:Y:S01]  /*11d0*/  LDC.64 R8, c[0x0][0x398] ;  /* 0x0000e600ff087b82 */ /* 0x001e220000000a00 */
[----:B------:R-:W-:-:S04]  /*11e0*/  IMAD R3, R2, R6, R3 ;  /* 0x0000000602037224 */ /* 0x000fc800078e0203 */
[----:B------:R-:W-:-:S04]  /*11f0*/  IMAD R3, R3, UR4, R4 ;  /* 0x0000000403037c24 */ /* 0x000fc8000f8e0204 */
[----:B------:R-:W-:Y:S02]  /*1200*/  IMAD R7, R3, 0x3, RZ ;  /* 0x0000000303077824 */ /* 0x000fe400078e02ff */
[----:B------:R-:W5:Y:S02]  /*1210*/  LDC.64 R2, c[0x0][0x390] ;  /* 0x0000e400ff027b82 */ /* 0x000f640000000a00 */
[----:B0-----:R-:W-:-:S05]  /*1220*/  IMAD.WIDE R8, R7, 0x4, R8 ;  /* 0x0000000407087825 */ /* 0x001fca00078e0208 */
[----:B-1----:R-:W2:Y:S01]  /*1230*/  LDG.E R5, desc[UR6][R8.64] ;  /* 0x0000000608057981 */ /* 0x002ea2000c1e1900 */
[----:B-----5:R-:W-:-:S05]  /*1240*/  IMAD.WIDE R2, R7, 0x4, R2 ;  /* 0x0000000407027825 */ /* 0x020fca00078e0202 */
[----:B--2---:R-:W-:Y:S04]  /*1250*/  STG.E desc[UR6][R2.64], R5 ;  /* 0x0000000502007986 */ /* 0x004fe8000c101906 */
[----:B------:R-:W2:Y:S04]  /*1260*/  LDG.E R7, desc[UR6][R8.64+0x4] ;  /* 0x0000040608077981 */ /* 0x000ea8000c1e1900 */
[----:B--2---:R-:W-:Y:S04]  /*1270*/  STG.E desc[UR6][R2.64+0x4], R7 ;  /* 0x0000040702007986 */ /* 0x004fe8000c101906 */
[----:B------:R-:W2:Y:S04]  /*1280*/  LDG.E R11, desc[UR6][R8.64+0x8] ;  /* 0x00000806080b7981 */ /* 0x000ea8000c1e1900 */
[----:B--2---:R-:W-:Y:S01]  /*1290*/  STG.E desc[UR6][R2.64+0x8], R11 ;  /* 0x0000080b02007986 */ /* 0x004fe2000c101906 */
[----:B------:R-:W-:Y:S05]  /*12a0*/  EXIT ;  /* 0x000000000000794d */ /* 0x000fea0003800000 */
        .weak           $__internal_0_$__cuda_sm20_div_rn_f64_full
        .type           $__internal_0_$__cuda_sm20_div_rn_f64_full,@function
        .size           $__internal_0_$__cuda_sm20_div_rn_f64_full,(.L_x_163 - $__internal_0_$__cuda_sm20_div_rn_f64_full)
$__internal_0_$__cuda_sm20_div_rn_f64_full:
[C---:B------:R-:W-:Y:S01]  /*12b0*/  FSETP.GEU.AND P0, PT, |R17|.reuse, 1.469367938527859385e-39, PT ;  /* 0x001000001100780b */ /* 0x040fe20003f0e200 */
[----:B------:R-:W-:Y:S01]  /*12c0*/  IMAD.MOV.U32 R9, RZ, RZ, 0x1ca00000 ;  /* 0x1ca00000ff097424 */ /* 0x000fe200078e00ff */
[C---:B------:R-:W-:Y:S02]  /*12d0*/  LOP3.LUT R18, R17.reuse, 0x800fffff, RZ, 0xc0, !PT ;  /* 0x800fffff11127812 */ /* 0x040fe400078ec0ff */
[----:B------:R-:W-:Y:S02]  /*12e0*/  MOV R12, 0x1 ;  /* 0x00000001000c7802 */ /* 0x000fe40000000f00 */
[----:B------:R-:W-:Y:S01]  /*12f0*/  LOP3.LUT R19, R18, 0x3ff00000, RZ, 0xfc, !PT ;  /* 0x3ff0000012137812 */ /* 0x000fe200078efcff */
[----:B------:R-:W-:Y:S01]  /*1300*/  IMAD.MOV.U32 R18, RZ, RZ, R16 ;  /* 0x000000ffff127224 */ /* 0x000fe200078e0010 */
[----:B------:R-:W-:Y:S02]  /*1310*/  LOP3.LUT R10, R17, 0x7ff00000, RZ, 0xc0, !PT ;  /* 0x7ff00000110a7812 */ /* 0x000fe400078ec0ff */
[----:B------:R-:W-:-:S03]  /*1320*/  LOP3.LUT R7, R15, 0x7ff00000, RZ, 0xc0, !PT ;  /* 0x7ff000000f077812 */ /* 0x000fc600078ec0ff */
[----:B------:R-:W-:Y:S01]  /*1330*/  @!P0 DMUL R18, R16, 8.98846567431157953865e+307 ;  /* 0x7fe0000010128828 */ /* 0x000fe20000000000 */
[----:B------:R-:W-:-:S05]  /*1340*/  ISETP.GE.U32.AND P1, PT, R7, R10, PT ;  /* 0x0000000a0700720c */ /* 0x000fca0003f26070 */
[----:B------:R-:W0:Y:S02]  /*1350*/  MUFU.RCP64H R13, R19 ;  /* 0x00000013000d7308 */ /* 0x000e240000001800 */
[----:B0-----:R-:W-:-:S08]  /*1360*/  DFMA R28, R12, -R18, 1 ;  /* 0x3ff000000c1c742b */ /* 0x001fd00000000812 */
[----:B------:R-:W-:-:S08]  /*1370*/  DFMA R28, R28, R28, R28 ;  /* 0x0000001c1c1c722b */ /* 0x000fd0000000001c */
[----:B------:R-:W-:Y:S01]  /*1380*/  DFMA R28, R12, R28, R12 ;  /* 0x0000001c0c1c722b */ /* 0x000fe2000000000c */
[----:B------:R-:W-:Y:S02]  /*1390*/  SEL R13, R9, 0x63400000, !P1 ;  /* 0x63400000090d7807 */ /* 0x000fe40004800000 */
[----:B------:R-:W-:Y:S02]  /*13a0*/  FSETP.GEU.AND P1, PT, |R15|, 1.469367938527859385e-39, PT ;  /* 0x001000000f00780b */ /* 0x000fe40003f2e200 */
[----:B------:R-:W-:-:S03]  /*13b0*/  LOP3.LUT R13, R13, 0x800fffff, R15, 0xf8, !PT ;  /* 0x800fffff0d0d7812 */ /* 0x000fc600078ef80f */
[----:B------:R-:W-:Y:S01]  /*13c0*/  DFMA R30, R28, -R18, 1 ;  /* 0x3ff000001c1e742b */ /* 0x000fe20000000812 */
[----:B------:R-:W-:-:S07]  /*13d0*/  MOV R12, R14 ;  /* 0x0000000e000c7202 */ /* 0x000fce0000000f00 */
[----:B------:R-:W-:Y:S01]  /*13e0*/  DFMA R28, R28, R30, R28 ;  /* 0x0000001e1c1c722b */ /* 0x000fe2000000001c */
[----:B------:R-:W-:Y:S10]  /*13f0*/  @P1 BRA `(.L_x_20) ;  /* 0x0000000000201947 */ /* 0x000ff40003800000 */
[----:B------:R-:W-:-:S04]  /*1400*/  LOP3.LUT R30, R17, 0x7ff00000, RZ, 0xc0, !PT ;  /* 0x7ff00000111e7812 */ /* 0x000fc800078ec0ff */
[----:B------:R-:W-:Y:S01]  /*1410*/  ISETP.GE.U32.AND P1, PT, R7, R30, PT ;  /* 0x0000001e0700720c */ /* 0x000fe20003f26070 */
[----:B------:R-:W-:-:S03]  /*1420*/  IMAD.MOV.U32 R30, RZ, RZ, RZ ;  /* 0x000000ffff1e7224 */ /* 0x000fc600078e00ff */
[----:B------:R-:W-:-:S04]  /*1430*/  SEL R9, R9, 0x63400000, !P1 ;  /* 0x6340000009097807 */ /* 0x000fc80004800000 */
[----:B------:R-:W-:-:S04]  /*1440*/  LOP3.LUT R9, R9, 0x80000000, R15, 0xf8, !PT ;  /* 0x8000000009097812 */ /* 0x000fc800078ef80f */
[----:B------:R-:W-:-:S06]  /*1450*/  LOP3.LUT R31, R9, 0x100000, RZ, 0xfc, !PT ;  /* 0x00100000091f7812 */ /* 0x000fcc00078efcff */
[----:B------:R-:W-:-:S10]  /*1460*/  DFMA R12, R12, 2, -R30 ;  /* 0x400000000c0c782b */ /* 0x000fd4000000081e */
[----:B------:R-:W-:-:S07]  /*1470*/  LOP3.LUT R7, R13, 0x7ff00000, RZ, 0xc0, !PT ;  /* 0x7ff000000d077812 */ /* 0x000fce00078ec0ff */
.L_x_20:
[----:B------:R-:W-:Y:S01]  /*1480*/  IADD3 R9, PT, PT, R7, -0x1, RZ ;  /* 0xffffffff07097810 */ /* 0x000fe20007ffe0ff */
[----:B------:R-:W-:Y:S01]  /*1490*/  DMUL R30, R28, R12 ;  /* 0x0000000c1c1e7228 */ /* 0x000fe20000000000 */
[----:B------:R-:W-:Y:S02]  /*14a0*/  @!P0 LOP3.LUT R10, R19, 0x7ff00000, RZ, 0xc0, !PT ;  /* 0x7ff00000130a8812 */ /* 0x000fe400078ec0ff */
[----:B------:R-:W-:-:S03]  /*14b0*/  ISETP.GT.U32.AND P0, PT, R9, 0x7feffffe, PT ;  /* 0x7feffffe0900780c */ /* 0x000fc60003f04070 */
[----:B------:R-:W-:Y:S02]  /*14c0*/  VIADD R9, R10, 0xffffffff ;  /* 0xffffffff0a097836 */ /* 0x000fe40000000000 */
[----:B------:R-:W-:-:S03]  /*14d0*/  DFMA R32, R30, -R18, R12 ;  /* 0x800000121e20722b */ /* 0x000fc6000000000c */
[----:B------:R-:W-:-:S05]  /*14e0*/  ISETP.GT.U32.OR P0, PT, R9, 0x7feffffe, P0 ;  /* 0x7feffffe0900780c */ /* 0x000fca0000704470 */
[----:B------:R-:W-:-:S08]  /*14f0*/  DFMA R28, R28, R32, R30 ;  /* 0x000000201c1c722b */ /* 0x000fd0000000001e */
[----:B------:R-:W-:Y:S05]  /*1500*/  @P0 BRA `(.L_x_21) ;  /* 0x0000000000740947 */ /* 0x000fea0003800000 */
[----:B------:R-:W-:Y:S02]  /*1510*/  LOP3.LUT R14, R15, 0x7ff00000, RZ, 0xc0, !PT ;  /* 0x7ff000000f0e7812 */ /* 0x000fe400078ec0ff */
[----:B------:R-:W-:Y:S02]  /*1520*/  LOP3.LUT R7, R17, 0x7ff00000, RZ, 0xc0, !PT ;  /* 0x7ff0000011077812 */ /* 0x000fe400078ec0ff */
[----:B------:R-:W-:Y:S02]  /*1530*/  MOV R9, 0x1ca00000 ;  /* 0x1ca0000000097802 */ /* 0x000fe40000000f00 */
[CC--:B------:R-:W-:Y:S02]  /*1540*/  VIADDMNMX R10, R14.reuse, -R7.reuse, 0xb9600000, !PT ;  /* 0xb96000000e0a7446 */ /* 0x0c0fe40007800907 */
[----:B------:R-:W-:Y:S01]  /*1550*/  ISETP.GE.U32.AND P0, PT, R14, R7, PT ;  /* 0x000000070e00720c */ /* 0x000fe20003f06070 */
[----:B------:R-:W-:Y:S01]  /*1560*/  IMAD.MOV.U32 R14, RZ, RZ, RZ ;  /* 0x000000ffff0e7224 */ /* 0x000fe200078e00ff */
[----:B------:R-:W-:-:S02]  /*1570*/  VIMNMX R10, PT, PT, R10, 0x46a00000, PT ;  /* 0x46a000000a0a7848 */ /* 0x000fc40003fe0100 */
[----:B------:R-:W-:-:S05]  /*1580*/  SEL R9, R9, 0x63400000, !P0 ;  /* 0x6340000009097807 */ /* 0x000fca0004000000 */
[----:B------:R-:W-:-:S05]  /*1590*/  IMAD.IADD R9, R10, 0x1, -R9 ;  /* 0x000000010a097824 */ /* 0x000fca00078e0a09 */
[----:B------:R-:W-:-:S06]  /*15a0*/  IADD3 R15, PT, PT, R9, 0x7fe00000, RZ ;  /* 0x7fe00000090f7810 */ /* 0x000fcc0007ffe0ff */
[----:B------:R-:W-:-:S10]  /*15b0*/  DMUL R30, R28, R14 ;  /* 0x0000000e1c1e7228 */ /* 0x000fd40000000000 */
[----:B------:R-:W-:-:S13]  /*15c0*/  FSETP.GTU.AND P0, PT, |R31|, 1.469367938527859385e-39, PT ;  /* 0x001000001f00780b */ /* 0x000fda0003f0c200 */
[----:B------:R-:W-:Y:S05]  /*15d0*/  @P0 BRA `(.L_x_22) ;  /* 0x0000000000940947 */ /* 0x000fea0003800000 */
[----:B------:R-:W-:Y:S01]  /*15e0*/  DFMA R12, R28, -R18, R12 ;  /* 0x800000121c0c722b */ /* 0x000fe2000000000c */
[----:B------:R-:W-:-:S09]  /*15f0*/  MOV R14, RZ ;  /* 0x000000ff000e7202 */ /* 0x000fd20000000f00 */
[C---:B------:R-:W-:Y:S02]  /*1600*/  FSETP.NEU.AND P0, PT, R13.reuse, RZ, PT ;  /* 0x000000ff0d00720b */ /* 0x040fe40003f0d000 */
[----:B------:R-:W-:-:S04]  /*1610*/  LOP3.LUT R17, R13, 0x80000000, R17, 0x48, !PT ;  /* 0x800000000d117812 */ /* 0x000fc800078e4811 */
[----:B------:R-:W-:-:S07]  /*1620*/  LOP3.LUT R15, R17, R15, RZ, 0xfc, !PT ;  /* 0x0000000f110f7212 */ /* 0x000fce00078efcff */
[----:B------:R-:W-:Y:S05]  /*1630*/  @!P0 BRA `(.L_x_22) ;  /* 0x00000000007c8947 */ /* 0x000fea0003800000 */
[----:B------:R-:W-:Y:S01]  /*1640*/  IMAD.MOV R13, RZ, RZ, -R9 ;  /* 0x000000ffff0d7224 */ /* 0x000fe200078e0a09 */
[----:B------:R-:W-:Y:S01]  /*1650*/  MOV R12, RZ ;  /* 0x000000ff000c7202 */ /* 0x000fe20000000f00 */
[----:B------:R-:W-:Y:S01]  /*1660*/  DMUL.RP R14, R28, R14 ;  /* 0x0000000e1c0e7228 */ /* 0x000fe20000008000 */
[----:B------:R-:W-:-:S04]  /*1670*/  IADD3 R9, PT, PT, -R9, -0x43300000, RZ ;  /* 0xbcd0000009097810 */ /* 0x000fc80007ffe1ff */
[----:B------:R-:W-:-:S05]  /*1680*/  DFMA R12, R30, -R12, R28 ;  /* 0x8000000c1e0c722b */ /* 0x000fca000000001c */
[----:B------:R-:W-:-:S05]  /*1690*/  LOP3.LUT R17, R15, R17, RZ, 0x3c, !PT ;  /* 0x000000110f117212 */ /* 0x000fca00078e3cff */
[----:B------:R-:W-:-:S04]  /*16a0*/  FSETP.NEU.AND P0, PT, |R13|, R9, PT ;  /* 0x000000090d00720b */ /* 0x000fc80003f0d200 */
[----:B------:R-:W-:Y:S02]  /*16b0*/  FSEL R30, R14, R30, !P0 ;  /* 0x0000001e0e1e7208 */ /* 0x000fe40004000000 */
[----:B------:R-:W-:Y:S01]  /*16c0*/  FSEL R31, R17, R31, !P0 ;  /* 0x0000001f111f7208 */ /* 0x000fe20004000000 */
[----:B------:R-:W-:Y:S06]  /*16d0*/  BRA `(.L_x_22) ;  /* 0x0000000000547947 */ /* 0x000fec0003800000 */
.L_x_21:
[----:B------:R-:W-:-:S14]  /*16e0*/  DSETP.NAN.AND P0, PT, R14, R14, PT ;  /* 0x0000000e0e00722a */ /* 0x000fdc0003f08000 */
[----:B------:R-:W-:Y:S05]  /*16f0*/  @P0 BRA `(.L_x_23) ;  /* 0x0000000000440947 */ /* 0x000fea0003800000 */
[----:B------:R-:W-:-:S14]  /*1700*/  DSETP.NAN.AND P0, PT, R16, R16, PT ;  /* 0x000000101000722a */ /* 0x000fdc0003f08000 */
[----:B------:R-:W-:Y:S05]  /*1710*/  @P0 BRA `(.L_x_24) ;  /* 0x0000000000300947 */ /* 0x000fea0003800000 */
[----:B------:R-:W-:Y:S01]  /*1720*/  ISETP.NE.AND P0, PT, R7, R10, PT ;  /* 0x0000000a0700720c */ /* 0x000fe20003f05270 */
[----:B------:R-:W-:Y:S01]  /*1730*/  IMAD.MOV.U32 R30, RZ, RZ, 0x0 ;  /* 0x00000000ff1e7424 */ /* 0x000fe200078e00ff */
[----:B------:R-:W-:-:S11]  /*1740*/  MOV R31, 0xfff80000 ;  /* 0xfff80000001f7802 */ /* 0x000fd60000000f00 */
[----:B------:R-:W-:Y:S05]  /*1750*/  @!P0 BRA `(.L_x_22) ;  /* 0x0000000000348947 */ /* 0x000fea0003800000 */
[----:B------:R-:W-:Y:S02]  /*1760*/  ISETP.NE.AND P0, PT, R7, 0x7ff00000, PT ;  /* 0x7ff000000700780c */ /* 0x000fe40003f05270 */
[----:B------:R-:W-:Y:S02]  /*1770*/  LOP3.LUT R31, R15, 0x80000000, R17, 0x48, !PT ;  /* 0x800000000f1f7812 */ /* 0x000fe400078e4811 */
[----:B------:R-:W-:-:S13]  /*1780*/  ISETP.EQ.OR P0, PT, R10, RZ, !P0 ;  /* 0x000000ff0a00720c */ /* 0x000fda0004702670 */
[----:B------:R-:W-:Y:S01]  /*1790*/  @P0 LOP3.LUT R7, R31, 0x7ff00000, RZ, 0xfc, !PT ;  /* 0x7ff000001f070812 */ /* 0x000fe200078efcff */
[----:B------:R-:W-:Y:S01]  /*17a0*/  @!P0 IMAD.MOV.U32 R30, RZ, RZ, RZ ;  /* 0x000000ffff1e8224 */ /* 0x000fe200078e00ff */
[----:B------:R-:W-:-:S03]  /*17b0*/  @P0 MOV R30, RZ ;  /* 0x000000ff001e0202 */ /* 0x000fc60000000f00 */
[----:B------:R-:W-:Y:S01]  /*17c0*/  @P0 IMAD.MOV.U32 R31, RZ, RZ, R7 ;  /* 0x000000ffff1f0224 */ /* 0x000fe200078e0007 */
[----:B------:R-:W-:Y:S06]  /*17d0*/  BRA `(.L_x_22) ;  /* 0x0000000000147947 */ /* 0x000fec0003800000 */
.L_x_24:
[----:B------:R-:W-:Y:S02]  /*17e0*/  LOP3.LUT R31, R17, 0x80000, RZ, 0xfc, !PT ;  /* 0x00080000111f7812 */ /* 0x000fe400078efcff */
[----:B------:R-:W-:Y:S01]  /*17f0*/  MOV R30, R16 ;  /* 0x00000010001e7202 */ /* 0x000fe20000000f00 */
[----:B------:R-:W-:Y:S06]  /*1800*/  BRA `(.L_x_22) ;  /* 0x0000000000087947 */ /* 0x000fec0003800000 */
.L_x_23:
[----:B------:R-:W-:Y:S01]  /*1810*/  LOP3.LUT R31, R15, 0x80000, RZ, 0xfc, !PT ;  /* 0x000800000f1f7812 */ /* 0x000fe200078efcff */
[----:B------:R-:W-:-:S07]  /*1820*/  IMAD.MOV.U32 R30, RZ, RZ, R14 ;  /* 0x000000ffff1e7224 */ /* 0x000fce00078e000e */
.L_x_22:
[----:B------:R-:W-:-:S04]  /*1830*/  MOV R7, 0x0 ;  /* 0x0000000000077802 */ /* 0x000fc80000000f00 */
[----:B------:R-:W-:Y:S05]  /*1840*/  RET.REL.NODEC R6 `(_Z7evolve2PfS_S_S_S_S_S_S_iiiffff) ;  /* 0xffffffe406ec7950 */ /* 0x000fea0003c3ffff */
.L_x_25:
[----:B------:R-:W-:-:S00]  /*1850*/  BRA `(.L_x_25) ;  /* 0xfffffffc00fc7947 */ /* 0x000fc0000383ffff */
[----:B------:R-:W-:-:S00]  /*1860*/  NOP ;  /* 0x0000000000007918 */ /* 0x000fc00000000000 */
        /* <DEDUP_REMOVED lines=9> */
.L_x_163:


//--------------------- .text._Z6evolvePfS_S_S_S_S_S_S_iiiffff --------------------------
	.section	.text._Z6evolvePfS_S_S_S_S_S_S_iiiffff,"ax",@progbits
	.align	128
        .global         _Z6evolvePfS_S_S_S_S_S_S_iiiffff
        .type           _Z6evolvePfS_S_S_S_S_S_S_iiiffff,@function
        .size           _Z6evolvePfS_S_S_S_S_S_S_iiiffff,(.L_x_169 - _Z6evolvePfS_S_S_S_S_S_S_iiiffff)
        .other          _Z6evolvePfS_S_S_S_S_S_S_iiiffff,@"STO_CUDA_ENTRY STV_DEFAULT"
_Z6evolvePfS_S_S_S_S_S_S_iiiffff:
.text._Z6evolvePfS_S_S_S_S_S_S_iiiffff:
[----:B------:R-:W0:Y:S01]  /*0000*/  LDC R1, c[0x0][0x37c] ;  /* 0x0000df00ff017b82 */ /* 0x000e220000000800 */
[----:B------:R-:W1:Y:S07]  /*0010*/  S2R R5, SR_TID.Y ;  /* 0x0000000000057919 */ /* 0x000e6e0000002200 */
[----:B------:R-:W2:Y:S01]  /*0020*/  LDC R31, c[0x0][0x360] ;  /* 0x0000d800ff1f7b82 */ /* 0x000ea20000000800 */
[----:B------:R-:W-:Y:S01]  /*0030*/  MOV R27, 0x0 ;  /* 0x00000000001b7802 */ /* 0x000fe20000000f00 */
[----:B------:R-:W-:Y:S01]  /*0040*/  HFMA2 R4, -RZ, RZ, 0, 7.152557373046875e-07 ;  /* 0x0000000cff047431 */ /* 0x000fe200000001ff */
[----:B------:R-:W2:Y:S01]  /*0050*/  S2R R0, SR_TID.X ;  /* 0x0000000000007919 */ /* 0x000ea20000002100 */
[----:B------:R-:W3:Y:S04]  /*0060*/  LDCU.64 UR36, c[0x0][0x358] ;  /* 0x00006b00ff2477ac */ /* 0x000ee80008000a00 */
[----:B------:R-:W1:Y:S08]  /*0070*/  S2UR UR5, SR_CTAID.Y ;  /* 0x00000000000579c3 */ /* 0x000e700000002600 */
[----:B------:R-:W1:Y:S08]  /*0080*/  LDC R30, c[0x0][0x364] ;  /* 0x0000d900ff1e7b82 */ /* 0x000e700000000800 */
[----:B------:R-:W2:Y:S08]  /*0090*/  S2UR UR4, SR_CTAID.X ;  /* 0x00000000000479c3 */ /* 0x000eb00000002500 */
[----:B------:R4:W0:Y:S01]  /*00a0*/  LDC.64 R2, c[0x4][R27] ;  /* 0x010000001b027b82 */ /* 0x0008220000000a00 */
[----:B-1----:R-:W-:-:S02]  /*00b0*/  IMAD R30, R30, UR5, R5 ;  /* 0x000000051e1e7c24 */ /* 0x002fc4000f8e0205 */
[----:B------:R-:W-:Y:S02]  /*00c0*/  IMAD.MOV.U32 R5, RZ, RZ, RZ ;  /* 0x000000ffff057224 */ /* 0x000fe400078e00ff */
[----:B--234-:R-:W-:-:S07]  /*00d0*/  IMAD R31, R31, UR4, R0 ;  /* 0x000000041f1f7c24 */ /* 0x01cfce000f8e0200 */
[----:B------:R-:W-:-:S07]  /*00e0*/  LEPC R20, `(.L_x_26) ;  /* 0x000000001014794e */ /* 0x000fce0000000000 */
[----:B0-----:R-:W-:Y:S05]  /*00f0*/  CALL.ABS.NOINC R2 ;  /* 0x0000000002007343 */ /* 0x001fea0003c00000 */
.L_x_26:
[----:B------:R0:W1:Y:S01]  /*0100*/  LDC.64 R2, c[0x4][R27] ;  /* 0x010000001b027b82 */ /* 0x0000620000000a00 */
[----:B------:R-:W-:Y:S01]  /*0110*/  MOV R22, R4 ;  /* 0x0000000400167202 */ /* 0x000fe20000000f00 */
[----:B------:R-:W-:Y:S02]  /*0120*/  HFMA2 R4, -RZ, RZ, 0, 2.1457672119140625e-06 ;  /* 0x00000024ff047431 */ /* 0x000fe400000001ff */
[----:B------:R-:W-:Y:S02]  /*0130*/  IMAD.MOV.U32 R23, RZ, RZ, R5 ;  /* 0x000000ffff177224 */ /* 0x000fe400078e0005 */
[----:B------:R-:W-:-:S07]  /*0140*/  IMAD.MOV.U32 R5, RZ, RZ, RZ ;  /* 0x000000ffff057224 */ /* 0x000fce00078e00ff */
[----:B------:R-:W-:-:S07]  /*0150*/  LEPC R20, `(.L_x_27) ;  /* 0x000000001014794e */ /* 0x000fce0000000000 */
[----:B01----:R-:W-:Y:S05]  /*0160*/  CALL.ABS.NOINC R2 ;  /* 0x0000000002007343 */ /* 0x003fea0003c00000 */
.L_x_27:
[----:B------:R0:W1:Y:S01]  /*0170*/  LDC.64 R2, c[0x4][R27] ;  /* 0x010000001b027b82 */ /* 0x0000620000000a00 */
[----:B------:R-:W-:Y:S01]  /*0180*/  MOV R18, R4 ;  /* 0x0000000400127202 */ /* 0x000fe20000000f00 */
[----:B------:R-:W-:Y:S02]  /*0190*/  HFMA2 R4, -RZ, RZ, 0, 2.1457672119140625e-06 ;  /* 0x00000024ff047431 */ /* 0x000fe400000001ff */
[----:B------:R-:W-:Y:S02]  /*01a0*/  IMAD.MOV.U32 R19, RZ, RZ, R5 ;  /* 0x000000ffff137224 */ /* 0x000fe400078e0005 */
[----:B------:R-:W-:-:S07]  /*01b0*/  IMAD.MOV.U32 R5, RZ, RZ, RZ ;  /* 0x000000ffff057224 */ /* 0x000fce00078e00ff */
[----:B------:R-:W-:-:S07]  /*01c0*/  LEPC R20, `(.L_x_28) ;  /* 0x000000001014794e */ /* 0x000fce0000000000 */
[----:B01----:R-:W-:Y:S05]  /*01d0*/  CALL.ABS.NOINC R2 ;  /* 0x0000000002007343 */ /* 0x003fea0003c00000 */
.L_x_28:
[----:B------:R0:W1:Y:S01]  /*01e0*/  LDC.64 R2, c[0x4][R27] ;  /* 0x010000001b027b82 */ /* 0x0000620000000a00 */
[----:B------:R-:W-:Y:S01]  /*01f0*/  MOV R16, R4 ;  /* 0x0000000400107202 */ /* 0x000fe20000000f00 */
[----:B------:R-:W-:Y:S02]  /*0200*/  HFMA2 R4, -RZ, RZ, 0, 2.1457672119140625e-06 ;  /* 0x00000024ff047431 */ /* 0x000fe400000001ff */
[----:B------:R-:W-:Y:S02]  /*0210*/  IMAD.MOV.U32 R17, RZ, RZ, R5 ;  /* 0x000000ffff117224 */ /* 0x000fe400078e0005 */
[----:B------:R-:W-:-:S07]  /*0220*/  IMAD.MOV.U32 R5, RZ, RZ, RZ ;  /* 0x000000ffff057224 */ /* 0x000fce00078e00ff */
[----:B------:R-:W-:-:S07]  /*0230*/  LEPC R20, `(.L_x_29) ;  /* 0x000000001014794e */ /* 0x000fce0000000000 */
[----:B01----:R-:W-:Y:S05]  /*0240*/  CALL.ABS.NOINC R2 ;  /* 0x0000000002007343 */ /* 0x003fea0003c00000 */
.L_x_29:
[----:B------:R0:W1:Y:S01]  /*0250*/  LDC.64 R6, c[0x4][R27] ;  /* 0x010000001b067b82 */ /* 0x0000620000000a00 */
[----:B------:R-:W-:Y:S01]  /*0260*/  MOV R2, R4 ;  /* 0x0000000400027202 */ /* 0x000fe20000000f00 */
[----:B------:R-:W-:Y:S02]  /*0270*/  HFMA2 R4, -RZ, RZ, 0, 2.1457672119140625e-06 ;  /* 0x00000024ff047431 */ /* 0x000fe400000001ff */
[----:B------:R-:W-:Y:S02]  /*0280*/  IMAD.MOV.U32 R24, RZ, RZ, R5 ;  /* 0x000000ffff187224 */ /* 0x000fe400078e0005 */
[----:B------:R-:W-:-:S07]  /*0290*/  IMAD.MOV.U32 R5, RZ, RZ, RZ ;  /* 0x000000ffff057224 */ /* 0x000fce00078e00ff */
[----:B------:R-:W-:-:S07]  /*02a0*/  LEPC R20, `(.L_x_30) ;  /* 0x000000001014794e */ /* 0x000fce0000000000 */
[----:B01----:R-:W-:Y:S05]  /*02b0*/  CALL.ABS.NOINC R6 ;  /* 0x0000000006007343 */ /* 0x003fea0003c00000 */
.L_x_30:
[----:B------:R0:W1:Y:S01]  /*02c0*/  LDC.64 R6, c[0x4][R27] ;  /* 0x010000001b067b82 */ /* 0x0000620000000a00 */
[----:B------:R-:W-:Y:S01]  /*02d0*/  MOV R25, R4 ;  /* 0x0000000400197202 */ /* 0x000fe20000000f00 */
[----:B------:R-:W-:Y:S02]  /*02e0*/  HFMA2 R4, -RZ, RZ, 0, 2.1457672119140625e-06 ;  /* 0x00000024ff047431 */ /* 0x000fe400000001ff */
[----:B------:R-:W-:Y:S02]  /*02f0*/  IMAD.MOV.U32 R26, RZ, RZ, R5 ;  /* 0x000000ffff1a7224 */ /* 0x000fe400078e0005 */
[----:B------:R-:W-:-:S07]  /*0300*/  IMAD.MOV.U32 R5, RZ, RZ, RZ ;  /* 0x000000ffff057224 */ /* 0x000fce00078e00ff */
[----:B------:R-:W-:-:S07]  /*0310*/  LEPC R20, `(.L_x_31) ;  /* 0x000000001014794e */ /* 0x000fce0000000000 */
[----:B01----:R-:W-:Y:S05]  /*0320*/  CALL.ABS.NOINC R6 ;  /* 0x0000000006007343 */ /* 0x003fea0003c00000 */
.L_x_31:
[----:B------:R-:W0:Y:S01]  /*0330*/  LDC.64 R6, c[0x0][0x3c0] ;  /* 0x0000f000ff067b82 */ /* 0x000e220000000a00 */
[----:B------:R-:W1:Y:S01]  /*0340*/  S2R R32, SR_TID.Z ;  /* 0x0000000000207919 */ /* 0x000e620000002300 */
[----:B------:R-:W-:Y:S01]  /*0350*/  BSSY.RECONVERGENT B0, `(.L_x_32) ;  /* 0x000049d000007945 */ /* 0x000fe20003800200 */
[----:B------:R-:W-:Y:S01]  /*0360*/  MOV R27, R4 ;  /* 0x00000004001b7202 */ /* 0x000fe20000000f00 */
[----:B------:R-:W-:-:S04]  /*0370*/  IMAD.MOV.U32 R28, RZ, RZ, R5 ;  /* 0x000000ffff1c7224 */ /* 0x000fc800078e0005 */
[----:B------:R-:W1:Y:S01]  /*0380*/  LDC R9, c[0x0][0x3c8] ;  /* 0x0000f200ff097b82 */ /* 0x000e620000000800 */
[----:B0-----:R-:W-:Y:S01]  /*0390*/  IADD3 R34, PT, PT, R6, -0x1, RZ ;  /* 0xffffffff06227810 */ /* 0x001fe20007ffe0ff */
[----:B------:R-:W-:-:S03]  /*03a0*/  VIADD R3, R7, 0xffffffff ;  /* 0xffffffff07037836 */ /* 0x000fc60000000000 */
[----:B------:R-:W-:-:S04]  /*03b0*/  ISETP.GE.AND P0, PT, R31, R34, PT ;  /* 0x000000221f00720c */ /* 0x000fc80003f06270 */
[----:B------:R-:W-:-:S04]  /*03c0*/  ISETP.LT.OR P0, PT, R31, 0x1, P0 ;  /* 0x000000011f00780c */ /* 0x000fc80000701670 */
[----:B------:R-:W-:-:S04]  /*03d0*/  ISETP.EQ.OR P0, PT, R30, RZ, P0 ;  /* 0x000000ff1e00720c */ /* 0x000fc80000702670 */
[----:B------:R-:W-:-:S04]  /*03e0*/  ISETP.LT.AND P0, PT, R30, R3, !P0 ;  /* 0x000000031e00720c */ /* 0x000fc80004701270 */
[----:B-1----:R-:W-:-:S13]  /*03f0*/  ISETP.GE.OR P0, PT, R32, R9, !P0 ;  /* 0x000000092000720c */ /* 0x002fda0004706670 */
[----:B------:R-:W-:Y:S05]  /*0400*/  @P0 BRA `(.L_x_33) ;  /* 0x0000004800440947 */ /* 0x000fea0003800000 */
[----:B------:R-:W0:Y:S01]  /*0410*/  LDC.64 R14, c[0x0][0x390] ;  /* 0x0000e400ff0e7b82 */ /* 0x000e220000000a00 */
[----:B------:R-:W-:-:S04]  /*0420*/  IMAD R11, R30, R6, R31 ;  /* 0x000000061e0b7224 */ /* 0x000fc800078e021f */
[----:B------:R-:W-:-:S04]  /*0430*/  IMAD R20, R11, R9, R32 ;  /* 0x000000090b147224 */ /* 0x000fc800078e0220 */
[----:B------:R-:W-:-:S04]  /*0440*/  IMAD R20, R20, 0x3, RZ ;  /* 0x0000000314147824 */ /* 0x000fc800078e02ff */
[----:B0-----:R-:W-:-:S05]  /*0450*/  IMAD.WIDE R14, R20, 0x4, R14 ;  /* 0x00000004140e7825 */ /* 0x001fca00078e020e */
[----:B------:R-:W2:Y:S04]  /*0460*/  LDG.E R3, desc[UR36][R14.64] ;  /* 0x000000240e037981 */ /* 0x000ea8000c1e1900 */
[----:B--2---:R0:W-:Y:S04]  /*0470*/  ST.E desc[UR36][R22.64], R3 ;  /* 0x0000000316007985 */ /* 0x0041e8000c101924 */
[----:B------:R-:W2:Y:S01]  /*0480*/  LDG.E R7, desc[UR36][R14.64+0x4] ;  /* 0x000004240e077981 */ /* 0x000ea2000c1e1900 */
[----:B------:R-:W1:Y:S03]  /*0490*/  LDC.64 R8, c[0x0][0x388] ;  /* 0x0000e200ff087b82 */ /* 0x000e660000000a00 */
[----:B--2---:R0:W-:Y:S04]  /*04a0*/  ST.E desc[UR36][R22.64+0x4], R7 ;  /* 0x0000040716007985 */ /* 0x0041e8000c101924 */
[----:B------:R-:W2:Y:S01]  /*04b0*/  LDG.E R5, desc[UR36][R14.64+0x8] ;  /* 0x000008240e057981 */ /* 0x000ea2000c1e1900 */
[----:B------:R-:W-:-:S06]  /*04c0*/  FMUL R40, R3, R3 ;  /* 0x0000000303287220 */ /* 0x000fcc0000400000 */
[----:B------:R-:W3:Y:S01]  /*04d0*/  F2F.F64.F32 R40, R40 ;  /* 0x0000002800287310 */ /* 0x000ee20000201800 */
[----:B------:R-:W-:Y:S01]  /*04e0*/  HFMA2 R42, -RZ, RZ, 0, 5.9604644775390625e-08 ;  /* 0x00000001ff2a7431 */ /* 0x000fe200000001ff */
[----:B--2---:R0:W-:Y:S04]  /*04f0*/  ST.E desc[UR36][R22.64+0x8], R5 ;  /* 0x0000080516007985 */ /* 0x0041e8000c101924 */
[----:B-1----:R-:W2:Y:S04]  /*0500*/  LDG.E R29, desc[UR36][R8.64] ;  /* 0x00000024081d7981 */ /* 0x002ea8000c1e1900 */
[----:B------:R-:W4:Y:S04]  /*0510*/  LDG.E R4, desc[UR36][R8.64+0x4] ;  /* 0x0000042408047981 */ /* 0x000f28000c1e1900 */
[----:B------:R-:W5:Y:S01]  /*0520*/  LDG.E R21, desc[UR36][R8.64+0xc] ;  /* 0x00000c2408157981 */ /* 0x000f62000c1e1900 */
[----:B---3--:R-:W1:Y:S08]  /*0530*/  MUFU.RCP64H R43, R41 ;  /* 0x00000029002b7308 */ /* 0x008e700000001800 */
[----:B------:R-:W3:Y:S01]  /*0540*/  F2F.F64.F32 R12, R7 ;  /* 0x00000007000c7310 */ /* 0x000ee20000201800 */
[----:B------:R-:W-:-:S07]  /*0550*/  FMUL R0, R7, R7 ;  /* 0x0000000707007220 */ /* 0x000fce0000400000 */
[----:B------:R-:W0:Y:S01]  /*0560*/  F2F.F64.F32 R36, R5 ;  /* 0x0000000500247310 */ /* 0x000e220000201800 */
[----:B-1----:R-:W-:Y:S01]  /*0570*/  DFMA R44, -R40, R42, 1 ;  /* 0x3ff00000282c742b */ /* 0x002fe2000000012a */
[----:B------:R-:W-:Y:S01]  /*0580*/  FMUL R6, R5, R5 ;  /* 0x0000000505067220 */ /* 0x000fe20000400000 */
[----:B---3--:R-:W-:-:S06]  /*0590*/  DADD R12, R12, R12 ;  /* 0x000000000c0c7229 */ /* 0x008fcc000000000c */
[----:B------:R-:W-:Y:S02]  /*05a0*/  DFMA R44, R44, R44, R44 ;  /* 0x0000002c2c2c722b */ /* 0x000fe4000000002c */
[----:B0-----:R-:W-:-:S06]  /*05b0*/  DMUL R12, R12, R36 ;  /* 0x000000240c0c7228 */ /* 0x001fcc0000000000 */
[----:B------:R-:W-:-:S08]  /*05c0*/  DFMA R44, R42, R44, R42 ;  /* 0x0000002c2a2c722b */ /* 0x000fd0000000002a */
[----:B------:R-:W-:-:S08]  /*05d0*/  DFMA R42, -R40, R44, 1 ;  /* 0x3ff00000282a742b */ /* 0x000fd0000000012c */
[----:B------:R-:W-:Y:S01]  /*05e0*/  DFMA R42, R44, R42, R44 ;  /* 0x0000002a2c2a722b */ /* 0x000fe2000000002c */
[----:B------:R-:W-:Y:S01]  /*05f0*/  BSSY.RECONVERGENT B1, `(.L_x_34) ;  /* 0x0000017000017945 */ /* 0x000fe20003800200 */
[----:B--2---:R-:W-:Y:S01]  /*0600*/  FMUL R0, R0, R29 ;  /* 0x0000001d00007220 */ /* 0x004fe20000400000 */
[----:B----4-:R-:W-:Y:S01]  /*0610*/  F2F.F64.F32 R38, R4 ;  /* 0x0000000400267310 */ /* 0x010fe20000201800 */
[----:B-----5:R-:W-:-:S07]  /*0620*/  FMUL R6, R6, R21 ;  /* 0x0000001506067220 */ /* 0x020fce0000400000 */
[----:B------:R-:W0:Y:S08]  /*0630*/  F2F.F64.F32 R8, R0 ;  /* 0x0000000000087310 */ /* 0x000e300000201800 */
[----:B------:R-:W1:Y:S01]  /*0640*/  F2F.F64.F32 R36, R6 ;  /* 0x0000000600247310 */ /* 0x000e620000201800 */
[----:B0-----:R-:W-:-:S08]  /*0650*/  DFMA R8, R12, R38, R8 ;  /* 0x000000260c08722b */ /* 0x001fd00000000008 */
[----:B-1----:R-:W-:-:S08]  /*0660*/  DADD R36, R8, R36 ;  /* 0x0000000008247229 */ /* 0x002fd00000000024 */
[----:B------:R-:W-:-:S08]  /*0670*/  DMUL R8, R36, R42 ;  /* 0x0000002a24087228 */ /* 0x000fd00000000000 */
[----:B------:R-:W-:-:S08]  /*0680*/  DFMA R12, -R40, R8, R36 ;  /* 0x00000008280c722b */ /* 0x000fd00000000124 */
[----:B------:R-:W-:Y:S01]  /*0690*/  DFMA R8, R42, R12, R8 ;  /* 0x0000000c2a08722b */ /* 0x000fe20000000008 */
[----:B------:R-:W-:-:S09]  /*06a0*/  FSETP.GEU.AND P1, PT, |R37|, 6.5827683646048100446e-37, PT ;  /* 0x036000002500780b */ /* 0x000fd20003f2e200 */
[----:B------:R-:W-:-:S05]  /*06b0*/  FFMA R0, RZ, R41, R9 ;  /* 0x00000029ff007223 */ /* 0x000fca0000000009 */
[----:B------:R-:W-:-:S13]  /*06c0*/  FSETP.GT.AND P0, PT, |R0|, 1.469367938527859385e-39, PT ;  /* 0x001000000000780b */ /* 0x000fda0003f04200 */
[----:B------:R-:W-:Y:S05]  /*06d0*/  @P0 BRA P1, `(.L_x_35) ;  /* 0x0000000000200947 */ /* 0x000fea0000800000 */
[----:B------:R-:W-:Y:S01]  /*06e0*/  IMAD.MOV.U32 R52, RZ, RZ, R36 ;  /* 0x000000ffff347224 */ /* 0x000fe200078e0024 */
[----:B------:R-:W-:Y:S01]  /*06f0*/  MOV R53, R37 ;  /* 0x0000002500357202 */ /* 0x000fe20000000f00 */
[----:B------:R-:W-:Y:S01]  /*0700*/  IMAD.MOV.U32 R12, RZ, RZ, R40 ;  /* 0x000000ffff0c7224 */ /* 0x000fe200078e0028 */
[----:B------:R-:W-:Y:S02]  /*0710*/  MOV R13, R41 ;  /* 0x00000029000d7202 */ /* 0x000fe40000000f00 */
[----:B------:R-:W-:-:S07]  /*0720*/  MOV R21, 0x740 ;  /* 0x0000074000157802 */ /* 0x000fce0000000f00 */
[----:B------:R-:W-:Y:S05]  /*0730*/  CALL.REL.NOINC `($__internal_2_$__cuda_sm20_div_rn_f64_full) ;  /* 0x00000060009c7944 */ /* 0x000fea0003c00000 */
[----:B------:R-:W-:Y:S01]  /*0740*/  IMAD.MOV.U32 R8, RZ, RZ, R54 ;  /* 0x000000ffff087224 */ /* 0x000fe200078e0036 */
[----:B------:R-:W-:-:S07]  /*0750*/  MOV R9, R55 ;  /* 0x0000003700097202 */ /* 0x000fce0000000f00 */
.L_x_35:
[----:B------:R-:W-:Y:S05]  /*0760*/  BSYNC.RECONVERGENT B1 ;  /* 0x0000000000017941 */ /* 0x000fea0003800200 */
.L_x_34:
[----:B------:R-:W-:Y:S01]  /*0770*/  DADD R38, R8, 1 ;  /* 0x3ff0000008267429 */ /* 0x000fe20000000000 */
[----:B------:R-:W-:Y:S01]  /*0780*/  MOV R36, 0x0 ;  /* 0x0000000000247802 */ /* 0x000fe20000000f00 */
[----:B------:R-:W-:Y:S01]  /*0790*/  IMAD.MOV.U32 R37, RZ, RZ, 0x3fd80000 ;  /* 0x3fd80000ff257424 */ /* 0x000fe200078e00ff */
[----:B------:R-:W-:Y:S03]  /*07a0*/  BSSY.RECONVERGENT B1, `(.L_x_36) ;  /* 0x0000015000017945 */ /* 0x000fe60003800200 */
[----:B------:R-:W0:Y:S04]  /*07b0*/  MUFU.RSQ64H R9, R39 ;  /* 0x0000002700097308 */ /* 0x000e280000001c00 */
[----:B------:R-:W-:-:S05]  /*07c0*/  VIADD R8, R39, 0xfcb00000 ;  /* 0xfcb0000027087836 */ /* 0x000fca0000000000 */
[----:B------:R-:W-:Y:S01]  /*07d0*/  ISETP.GE.U32.AND P0, PT, R8, 0x7ca00000, PT ;  /* 0x7ca000000800780c */ /* 0x000fe20003f06070 */
[----:B0-----:R-:W-:-:S08]  /*07e0*/  DMUL R12, R8, R8 ;  /* 0x00000008080c7228 */ /* 0x001fd00000000000 */
[----:B------:R-:W-:-:S08]  /*07f0*/  DFMA R12, R38, -R12, 1 ;  /* 0x3ff00000260c742b */ /* 0x000fd0000000080c */
[----:B------:R-:W-:Y:S02]  /*0800*/  DFMA R36, R12, R36, 0.5 ;  /* 0x3fe000000c24742b */ /* 0x000fe40000000024 */
[----:B------:R-:W-:-:S08]  /*0810*/  DMUL R12, R8, R12 ;  /* 0x0000000c080c7228 */ /* 0x000fd00000000000 */
[----:B------:R-:W-:-:S08]  /*0820*/  DFMA R40, R36, R12, R8 ;  /* 0x0000000c2428722b */ /* 0x000fd00000000008 */
[----:B------:R-:W-:Y:S02]  /*0830*/  DMUL R42, R38, R40 ;  /* 0x00000028262a7228 */ /* 0x000fe40000000000 */
[----:B------:R-:W-:Y:S01]  /*0840*/  IADD3 R37, PT, PT, R41, -0x100000, RZ ;  /* 0xfff0000029257810 */ /* 0x000fe20007ffe0ff */
[----:B------:R-:W-:-:S05]  /*0850*/  IMAD.MOV.U32 R36, RZ, RZ, R40 ;  /* 0x000000ffff247224 */ /* 0x000fca00078e0028 */
[----:B------:R-:W-:-:S08]  /*0860*/  DFMA R44, R42, -R42, R38 ;  /* 0x8000002a2a2c722b */ /* 0x000fd00000000026 */
[----:B------:R-:W-:Y:S01]  /*0870*/  DFMA R12, R44, R36, R42 ;  /* 0x000000242c0c722b */ /* 0x000fe2000000002a */
[----:B------:R-:W-:Y:S10]  /*0880*/  @!P0 BRA `(.L_x_37) ;  /* 0x0000000000188947 */ /* 0x000ff40003800000 */
[----:B------:R-:W-:Y:S01]  /*0890*/  MOV R6, R8 ;  /* 0x0000000800067202 */ /* 0x000fe20000000f00 */
[----:B------:R-:W-:Y:S01]  /*08a0*/  IMAD.MOV.U32 R41, RZ, RZ, R37 ;  /* 0x000000ffff297224 */ /* 0x000fe200078e0025 */
[----:B------:R-:W-:-:S07]  /*08b0*/  MOV R10, 0x8d0 ;  /* 0x000008d0000a7802 */ /* 0x000fce0000000f00 */
[----:B------:R-:W-:Y:S05]  /*08c0*/  CALL.REL.NOINC `($__internal_3_$__cuda_sm20_dsqrt_rn_f64_mediumpath_v1) ;  /* 0x0000006400ac7944 */ /* 0x000fea0003c00000 */
[----:B------:R-:W-:Y:S01]  /*08d0*/  MOV R12, R6 ;  /* 0x00000006000c7202 */ /* 0x000fe20000000f00 */
[----:B------:R-:W-:-:S07]  /*08e0*/  IMAD.MOV.U32 R13, RZ, RZ, R9 ;  /* 0x000000ffff0d7224 */ /* 0x000fce00078e0009 */
.L_x_37:
[----:B------:R-:W-:Y:S05]  /*08f0*/  BSYNC.RECONVERGENT B1 ;  /* 0x0000000000017941 */ /* 0x000fea0003800200 */
.L_x_36:
[----:B------:R-:W0:Y:S01]  /*0900*/  F2F.F32.F64 R10, R12 ;  /* 0x0000000c000a7310 */ /* 0x000e220000301000 */
[----:B------:R-:W-:Y:S01]  /*0910*/  BSSY.RECONVERGENT B3, `(.L_x_38) ;  /* 0x000000e000037945 */ /* 0x000fe20003800200 */
[----:B0-----:R-:W-:-:S06]  /*0920*/  FMUL R36, R3, R10 ;  /* 0x0000000a03247220 */ /* 0x001fcc0000400000 */
[----:B------:R-:W0:Y:S08]  /*0930*/  MUFU.RCP R0, R36 ;  /* 0x0000002400007308 */ /* 0x000e300000001000 */
[----:B------:R-:W1:Y:S01]  /*0940*/  FCHK P0, R7, R36 ;  /* 0x0000002407007302 */ /* 0x000e620000000000 */
[----:B0-----:R-:W-:-:S04]  /*0950*/  FFMA R9, -R36, R0, 1 ;  /* 0x3f80000024097423 */ /* 0x001fc80000000100 */
[----:B------:R-:W-:-:S04]  /*0960*/  FFMA R0, R0, R9, R0 ;  /* 0x0000000900007223 */ /* 0x000fc80000000000 */
[----:B------:R-:W-:-:S04]  /*0970*/  FFMA R9, R7, R0, RZ ;  /* 0x0000000007097223 */ /* 0x000fc800000000ff */
[----:B------:R-:W-:-:S04]  /*0980*/  FFMA R8, -R36, R9, R7 ;  /* 0x0000000924087223 */ /* 0x000fc80000000107 */
[----:B------:R-:W-:Y:S01]  /*0990*/  FFMA R8, R0, R8, R9 ;  /* 0x0000000800087223 */ /* 0x000fe20000000009 */
[----:B-1----:R-:W-:Y:S06]  /*09a0*/  @!P0 BRA `(.L_x_39) ;  /* 0x0000000000108947 */ /* 0x002fec0003800000 */
[----:B------:R-:W-:Y:S02]  /*09b0*/  MOV R6, R36 ;  /* 0x0000002400067202 */ /* 0x000fe40000000f00 */
[----:B------:R-:W-:-:S07]  /*09c0*/  MOV R33, 0x9e0 ;  /* 0x000009e000217802 */ /* 0x000fce0000000f00 */
[----:B------:R-:W-:Y:S05]  /*09d0*/  CALL.REL.NOINC `($__internal_5_$__cuda_sm3x_div_rn_noftz_f32_slowpath) ;  /* 0x00000068008c7944 */ /* 0x000fea0003c00000 */
[----:B------:R-:W-:-:S07]  /*09e0*/  IMAD.MOV.U32 R8, RZ, RZ, R35 ;  /* 0x000000ffff087224 */ /* 0x000fce00078e0023 */
.L_x_39:
[----:B------:R-:W-:Y:S05]  /*09f0*/  BSYNC.RECONVERGENT B3 ;  /* 0x0000000000037941 */ /* 0x000fea0003800200 */
.L_x_38:
[----:B------:R-:W0:Y:S01]  /*0a00*/  MUFU.RCP R7, R36 ;  /* 0x0000002400077308 */ /* 0x000e220000001000 */
[----:B------:R-:W-:Y:S07]  /*0a10*/  BSSY.RECONVERGENT B3, `(.L_x_40) ;  /* 0x000000d000037945 */ /* 0x000fee0003800200 */
[----:B------:R-:W1:Y:S01]  /*0a20*/  FCHK P0, R5, R36 ;  /* 0x0000002405007302 */ /* 0x000e620000000000 */
[----:B0-----:R-:W-:-:S04]  /*0a30*/  FFMA R0, -R36, R7, 1 ;  /* 0x3f80000024007423 */ /* 0x001fc80000000107 */
[----:B------:R-:W-:-:S04]  /*0a40*/  FFMA R7, R7, R0, R7 ;  /* 0x0000000007077223 */ /* 0x000fc80000000007 */
[----:B------:R-:W-:-:S04]  /*0a50*/  FFMA R0, R5, R7, RZ ;  /* 0x0000000705007223 */ /* 0x000fc800000000ff */
[----:B------:R-:W-:-:S04]  /*0a60*/  FFMA R9, -R36, R0, R5 ;  /* 0x0000000024097223 */ /* 0x000fc80000000105 */
[----:B------:R-:W-:Y:S01]  /*0a70*/  FFMA R9, R7, R9, R0 ;  /* 0x0000000907097223 */ /* 0x000fe20000000000 */
[----:B-1----:R-:W-:Y:S06]  /*0a80*/  @!P0 BRA `(.L_x_41) ;  /* 0x0000000000148947 */ /* 0x002fec0003800000 */
[----:B------:R-:W-:Y:S01]  /*0a90*/  MOV R7, R5 ;  /* 0x0000000500077202 */ /* 0x000fe20000000f00 */
[----:B------:R-:W-:Y:S01]  /*0aa0*/  IMAD.MOV.U32 R6, RZ, RZ, R36 ;  /* 0x000000ffff067224 */ /* 0x000fe200078e0024 */
[----:B------:R-:W-:-:S07]  /*0ab0*/  MOV R33, 0xad0 ;  /* 0x00000ad000217802 */ /* 0x000fce0000000f00 */
[----:B------:R-:W-:Y:S05]  /*0ac0*/  CALL.REL.NOINC `($__internal_5_$__cuda_sm3x_div_rn_noftz_f32_slowpath) ;  /* 0x0000006800507944 */ /* 0x000fea0003c00000 */
[----:B------:R-:W-:-:S07]  /*0ad0*/  MOV R9, R35 ;  /* 0x0000002300097202 */ /* 0x000fce0000000f00 */
.L_x_41:
[----:B------:R-:W-:Y:S05]  /*0ae0*/  BSYNC.RECONVERGENT B3 ;  /* 0x0000000000037941 */ /* 0x000fea0003800200 */
.L_x_40:
[----:B------:R-:W0:Y:S08]  /*0af0*/  LDC.64 R6, c[0x0][0x380] ;  /* 0x0000e000ff067b82 */ /* 0x000e300000000a00 */
[----:B------:R-:W1:Y:S01]  /*0b00*/  LDC R33, c[0x0][0x3cc] ;  /* 0x0000f300ff217b82 */ /* 0x000e620000000800 */
[----:B0-----:R-:W2:Y:S01]  /*0b10*/  LDG.E R0, desc[UR36][R6.64] ;  /* 0x0000002406007981 */ /* 0x001ea2000c1e1900 */
[----:B------:R-:W-:-:S04]  /*0b20*/  FMUL R4, R4, R9 ;  /* 0x0000000904047220 */ /* 0x000fc80000400000 */
[----:B------:R-:W-:Y:S01]  /*0b30*/  FFMA R36, R29, R8, R4 ;  /* 0x000000081d247223 */ /* 0x000fe20000000004 */
[----:B-1----:R-:W0:Y:S02]  /*0b40*/  MUFU.RCP R5, R33 ;  /* 0x0000002100057308 */ /* 0x002e240000001000 */
[----:B0-----:R-:W-:-:S04]  /*0b50*/  FFMA R12, R5, -R33, 1 ;  /* 0x3f800000050c7423 */ /* 0x001fc80000000821 */
[----:B------:R-:W-:Y:S02]  /*0b60*/  FFMA R5, R5, R12, R5 ;  /* 0x0000000c05057223 */ /* 0x000fe40000000005 */
[----:B--2---:R-:W0:Y:S02]  /*0b70*/  FCHK P0, R0, R33 ;  /* 0x0000002100007302 */ /* 0x004e240000000000 */
[----:B------:R-:W-:-:S04]  /*0b80*/  FFMA R12, R0, R5, RZ ;  /* 0x00000005000c7223 */ /* 0x000fc800000000ff */
[----:B------:R-:W-:-:S04]  /*0b90*/  FFMA R13, R12, -R33, R0 ;  /* 0x800000210c0d7223 */ /* 0x000fc80000000000 */
[----:B------:R-:W-:Y:S01]  /*0ba0*/  FFMA R21, R5, R13, R12 ;  /* 0x0000000d05157223 */ /* 0x000fe2000000000c */
[----:B0-----:R-:W-:Y:S06]  /*0bb0*/  @!P0 BRA `(.L_x_42) ;  /* 0x0000000000188947 */ /* 0x001fec0003800000 */
[----:B------:R-:W0:Y:S01]  /*0bc0*/  LDCU UR4, c[0x0][0x3cc] ;  /* 0x00007980ff0477ac */ /* 0x000e220008000800 */
[----:B------:R-:W-:Y:S01]  /*0bd0*/  IMAD.MOV.U32 R7, RZ, RZ, R0 ;  /* 0x000000ffff077224 */ /* 0x000fe200078e0000 */
[----:B------:R-:W-:Y:S02]  /*0be0*/  MOV R33, 0xc10 ;  /* 0x00000c1000217802 */ /* 0x000fe40000000f00 */
[----:B0-----:R-:W-:-:S07]  /*0bf0*/  MOV R6, UR4 ;  /* 0x0000000400067c02 */ /* 0x001fce0008000f00 */
[----:B------:R-:W-:Y:S05]  /*0c00*/  CALL.REL.NOINC `($__internal_5_$__cuda_sm3x_div_rn_noftz_f32_slowpath) ;  /* 0x0000006800007944 */ /* 0x000fea0003c00000 */
[----:B------:R-:W-:-:S07]  /*0c10*/  IMAD.MOV.U32 R21, RZ, RZ, R35 ;  /* 0x000000ffff157224 */ /* 0x000fce00078e0023 */
.L_x_42:
[----:B------:R-:W0:Y:S01]  /*0c20*/  F2F.F64.F32 R12, R10 ;  /* 0x0000000a000c7310 */ /* 0x000e220000201800 */
[----:B------:R-:W-:Y:S01]  /*0c30*/  BSSY.RECONVERGENT B1, `(.L_x_43) ;  /* 0x0000007000017945 */ /* 0x000fe20003800200 */
[----:B------:R-:W-:Y:S01]  /*0c40*/  FADD R0, R36, -R21 ;  /* 0x8000001524007221 */ /* 0x000fe20000000000 */
[----:B------:R-:W-:Y:S01]  /*0c50*/  MOV R46, 0xca0 ;  /* 0x00000ca0002e7802 */ /* 0x000fe20000000f00 */
[----:B0-----:R-:W-:-:S10]  /*0c60*/  DADD R4, -RZ, |R12| ;  /* 0x00000000ff047229 */ /* 0x001fd4000000050c */
[----:B------:R-:W-:Y:S01]  /*0c70*/  MOV R44, R4 ;  /* 0x00000004002c7202 */ /* 0x000fe20000000f00 */
[----:B------:R-:W-:-:S07]  /*0c80*/  IMAD.MOV.U32 R29, RZ, RZ, R5 ;  /* 0x000000ffff1d7224 */ /* 0x000fce00078e0005 */
[----:B------:R-:W-:Y:S05]  /*0c90*/  CALL.REL.NOINC `($_Z6evolvePfS_S_S_S_S_S_S_iiiffff$__internal_accurate_pow) ;  /* 0x0000006c00847944 */ /* 0x000fea0003c00000 */
[----:B------:R-:W-:Y:S05]  /*0ca0*/  BSYNC.RECONVERGENT B1 ;  /* 0x0000000000017941 */ /* 0x000fea0003800200 */
.L_x_43:
[----:B------:R-:W0:Y:S01]  /*0cb0*/  MUFU.RCP R21, R10 ;  /* 0x0000000a00157308 */ /* 0x000e220000001000 */
[----:B------:R-:W-:Y:S01]  /*0cc0*/  DADD R4, R12, 3 ;  /* 0x400800000c047429 */ /* 0x000fe20000000000 */
[----:B------:R-:W-:Y:S01]  /*0cd0*/  MOV R6, R33 ;  /* 0x0000002100067202 */ /* 0x000fe20000000f00 */
[----:B------:R-:W-:Y:S01]  /*0ce0*/  IMAD.MOV.U32 R7, RZ, RZ, R35 ;  /* 0x000000ffff077224 */ /* 0x000fe200078e0023 */
[----:B------:R-:W-:Y:S01]  /*0cf0*/  FSETP.NEU.AND P2, PT, R10, RZ, PT ;  /* 0x000000ff0a00720b */ /* 0x000fe20003f4d000 */
[----:B------:R-:W-:Y:S01]  /*0d00*/  BSSY.RECONVERGENT B1, `(.L_x_44) ;  /* 0x0000016000017945 */ /* 0x000fe20003800200 */
[----:B------:R-:W-:Y:S02]  /*0d10*/  ISETP.GE.AND P1, PT, R13, RZ, PT ;  /* 0x000000ff0d00720c */ /* 0x000fe40003f26270 */
[----:B------:R1:W2:Y:S01]  /*0d20*/  FCHK P0, R3, R10 ;  /* 0x0000000a03007302 */ /* 0x0002a20000000000 */
[----:B------:R-:W-:Y:S02]  /*0d30*/  DADD R6, -RZ, -R6 ;  /* 0x00000000ff067229 */ /* 0x000fe40000000906 */
[----:B------:R-:W-:-:S04]  /*0d40*/  LOP3.LUT R4, R5, 0x7ff00000, RZ, 0xc0, !PT ;  /* 0x7ff0000005047812 */ /* 0x000fc800078ec0ff */
[----:B------:R-:W-:Y:S01]  /*0d50*/  ISETP.NE.AND P3, PT, R4, 0x7ff00000, PT ;  /* 0x7ff000000400780c */ /* 0x000fe20003f65270 */
[----:B0-----:R-:W-:-:S03]  /*0d60*/  FFMA R36, -R10, R21, 1 ;  /* 0x3f8000000a247423 */ /* 0x001fc60000000115 */
[----:B------:R-:W-:Y:S01]  /*0d70*/  FSEL R37, R7, R35, !P1 ;  /* 0x0000002307257208 */ /* 0x000fe20004800000 */
[----:B------:R-:W-:Y:S02]  /*0d80*/  @!P2 IMAD.MOV.U32 R37, RZ, RZ, R13 ;  /* 0x000000ffff25a224 */ /* 0x000fe400078e000d */
[----:B------:R-:W-:Y:S01]  /*0d90*/  FFMA R50, R21, R36, R21 ;  /* 0x0000002415327223 */ /* 0x000fe20000000015 */
[----:B------:R-:W-:Y:S02]  /*0da0*/  FSEL R36, R6, R33, !P1 ;  /* 0x0000002106247208 */ /* 0x000fe40004800000 */
[----:B------:R-:W-:Y:S01]  /*0db0*/  @!P2 MOV R36, RZ ;  /* 0x000000ff0024a202 */ /* 0x000fe20000000f00 */
[----:B------:R-:W-:-:S04]  /*0dc0*/  FFMA R5, R3, R50, RZ ;  /* 0x0000003203057223 */ /* 0x000fc800000000ff */
[----:B------:R-:W-:Y:S01]  /*0dd0*/  FFMA R4, -R10, R5, R3 ;  /* 0x000000050a047223 */ /* 0x000fe20000000103 */
[----:B-12---:R-:W-:Y:S06]  /*0de0*/  @P3 BRA `(.L_x_45) ;  /* 0x00000000001c3947 */ /* 0x006fec0003800000 */
[----:B------:R-:W-:-:S13]  /*0df0*/  FSETP.NAN.AND P2, PT, R10, R10, PT ;  /* 0x0000000a0a00720b */ /* 0x000fda0003f48000 */
[----:B------:R-:W-:Y:S01]  /*0e00*/  @P2 DADD R36, R12, 3 ;  /* 0x400800000c242429 */ /* 0x000fe20000000000 */
[----:B------:R-:W-:Y:S10]  /*0e10*/  @P2 BRA `(.L_x_45) ;  /* 0x0000000000102947 */ /* 0x000ff40003800000 */
[----:B------:R-:W-:-:S14]  /*0e20*/  DSETP.NEU.AND P2, PT, |R12|, +INF , PT ;  /* 0x7ff000000c00742a */ /* 0x000fdc0003f4d200 */
[----:B------:R-:W-:Y:S01]  /*0e30*/  @!P2 MOV R6, 0xfff00000 ;  /* 0xfff000000006a802 */ /* 0x000fe20000000f00 */
[----:B------:R-:W-:-:S03]  /*0e40*/  @!P2 IMAD.MOV.U32 R36, RZ, RZ, RZ ;  /* 0x000000ffff24a224 */ /* 0x000fc600078e00ff */
[----:B------:R-:W-:-:S07]  /*0e50*/  @!P2 SEL R37, R6, 0x7ff00000, !P1 ;  /* 0x7ff000000625a807 */ /* 0x000fce0004800000 */
.L_x_45:
[----:B------:R-:W-:Y:S05]  /*0e60*/  BSYNC.RECONVERGENT B1 ;  /* 0x0000000000017941 */ /* 0x000fea0003800200 */
.L_x_44:
[----:B------:R-:W-:Y:S01]  /*0e70*/  BSSY.RECONVERGENT B3, `(.L_x_46) ;  /* 0x0000008000037945 */ /* 0x000fe20003800200 */
[----:B------:R-:W-:-:S03]  /*0e80*/  FFMA R50, R50, R4, R5 ;  /* 0x0000000432327223 */ /* 0x000fc60000000005 */
[----:B------:R-:W-:Y:S05]  /*0e90*/  @!P0 BRA `(.L_x_47) ;  /* 0x0000000000148947 */ /* 0x000fea0003800000 */
[----:B------:R-:W-:Y:S01]  /*0ea0*/  MOV R7, R3 ;  /* 0x0000000300077202 */ /* 0x000fe20000000f00 */
[----:B------:R-:W-:Y:S01]  /*0eb0*/  IMAD.MOV.U32 R6, RZ, RZ, R10 ;  /* 0x000000ffff067224 */ /* 0x000fe200078e000a */
[----:B------:R-:W-:-:S07]  /*0ec0*/  MOV R33, 0xee0 ;  /* 0x00000ee000217802 */ /* 0x000fce0000000f00 */
[----:B------:R-:W-:Y:S05]  /*0ed0*/  CALL.REL.NOINC `($__internal_5_$__cuda_sm3x_div_rn_noftz_f32_slowpath) ;  /* 0x00000064004c7944 */ /* 0x000fea0003c00000 */
[----:B------:R-:W-:-:S07]  /*0ee0*/  MOV R50, R35 ;  /* 0x0000002300327202 */ /* 0x000fce0000000f00 */
.L_x_47:
[----:B------:R-:W-:Y:S05]  /*0ef0*/  BSYNC.RECONVERGENT B3 ;  /* 0x0000000000037941 */ /* 0x000fea0003800200 */
.L_x_46:
[----:B------:R-:W-:Y:S01]  /*0f00*/  FMUL R29, R8, R8 ;  /* 0x00000008081d7220 */ /* 0x000fe20000400000 */
[----:B------:R-:W-:Y:S01]  /*0f10*/  FMUL R33, R9, R9 ;  /* 0x0000000909217220 */ /* 0x000fe20000400000 */
[----:B------:R-:W-:Y:S02]  /*0f20*/  BSSY.RECONVERGENT B1, `(.L_x_48) ;  /* 0x000001a000017945 */ /* 0x000fe40003800200 */
[----:B------:R-:W-:-:S04]  /*0f30*/  FMUL R3, R10, R29 ;  /* 0x0000001d0a037220 */ /* 0x000fc80000400000 */
[C---:B------:R-:W-:Y:S01]  /*0f40*/  FMUL R21, R10.reuse, R3 ;  /* 0x000000030a157220 */ /* 0x040fe20000400000 */
[----:B------:R-:W-:-:S03]  /*0f50*/  FMUL R3, R10, R33 ;  /* 0x000000210a037220 */ /* 0x000fc60000400000 */
[----:B------:R-:W0:Y:S01]  /*0f60*/  F2F.F64.F32 R6, R21 ;  /* 0x0000001500067310 */ /* 0x000e220000201800 */
[----:B------:R-:W-:-:S07]  /*0f70*/  FMUL R3, R10, R3 ;  /* 0x000000030a037220 */ /* 0x000fce0000400000 */
[----:B------:R-:W1:Y:S01]  /*0f80*/  F2F.F64.F32 R4, R3 ;  /* 0x0000000300047310 */ /* 0x000e620000201800 */
[----:B0-----:R-:W-:-:S08]  /*0f90*/  DADD R6, -R6, 1 ;  /* 0x3ff0000006067429 */ /* 0x001fd00000000100 */
[----:B-1----:R-:W-:-:S06]  /*0fa0*/  DADD R42, -R4, R6 ;  /* 0x00000000042a7229 */ /* 0x002fcc0000000106 */
[----:B------:R-:W0:Y:S04]  /*0fb0*/  MUFU.RCP64H R7, R43 ;  /* 0x0000002b00077308 */ /* 0x000e280000001800 */
[----:B------:R-:W-:-:S05]  /*0fc0*/  VIADD R6, R43, 0x300402 ;  /* 0x003004022b067836 */ /* 0x000fca0000000000 */
[----:B------:R-:W-:Y:S01]  /*0fd0*/  FSETP.GEU.AND P0, PT, |R6|, 5.8789094863358348022e-39, PT ;  /* 0x004004020600780b */ /* 0x000fe20003f0e200 */
[----:B0-----:R-:W-:-:S08]  /*0fe0*/  DFMA R38, -R42, R6, 1 ;  /* 0x3ff000002a26742b */ /* 0x001fd00000000106 */
[----:B------:R-:W-:-:S08]  /*0ff0*/  DFMA R38, R38, R38, R38 ;  /* 0x000000262626722b */ /* 0x000fd00000000026 */
[----:B------:R-:W-:-:S08]  /*1000*/  DFMA R38, R6, R38, R6 ;  /* 0x000000260626722b */ /* 0x000fd00000000006 */
[----:B------:R-:W-:-:S08]  /*1010*/  DFMA R40, -R42, R38, 1 ;  /* 0x3ff000002a28742b */ /* 0x000fd00000000126 */
[----:B------:R-:W-:Y:S01]  /*1020*/  DFMA R38, R38, R40, R38 ;  /* 0x000000282626722b */ /* 0x000fe20000000026 */
[----:B------:R-:W-:Y:S10]  /*1030*/  @P0 BRA `(.L_x_49) ;  /* 0x0000000000200947 */ /* 0x000ff40003800000 */
[----:B------:R-:W-:Y:S01]  /*1040*/  LOP3.LUT R3, R43, 0x7fffffff, RZ, 0xc0, !PT ;  /* 0x7fffffff2b037812 */ /* 0x000fe200078ec0ff */
[----:B------:R-:W-:Y:S01]  /*1050*/  IMAD.MOV.U32 R53, RZ, RZ, R43 ;  /* 0x000000ffff357224 */ /* 0x000fe200078e002b */
[----:B------:R-:W-:Y:S02]  /*1060*/  MOV R52, R42 ;  /* 0x0000002a00347202 */ /* 0x000fe40000000f00 */
[----:B------:R-:W-:Y:S02]  /*1070*/  IADD3 R58, PT, PT, R3, -0x100000, RZ ;  /* 0xfff00000033a7810 */ /* 0x000fe40007ffe0ff */
[----:B------:R-:W-:-:S07]  /*1080*/  MOV R54, 0x10a0 ;  /* 0x000010a000367802 */ /* 0x000fce0000000f00 */
[----:B------:R-:W-:Y:S05]  /*1090*/  CALL.REL.NOINC `($__internal_1_$__cuda_sm20_dblrcp_rn_slowpath_v3) ;  /* 0x0000005400a07944 */ /* 0x000fea0003c00000 */
[----:B------:R-:W-:Y:S01]  /*10a0*/  IMAD.MOV.U32 R38, RZ, RZ, R52 ;  /* 0x000000ffff267224 */ /* 0x000fe200078e0034 */
[----:B------:R-:W-:-:S07]  /*10b0*/  MOV R39, R53 ;  /* 0x0000003500277202 */ /* 0x000fce0000000f00 */
.L_x_49:
[----:B------:R-:W-:Y:S05]  /*10c0*/  BSYNC.RECONVERGENT B1 ;  /* 0x0000000000017941 */ /* 0x000fea0003800200 */
.L_x_48:
[----:B------:R-:W0:Y:S01]  /*10d0*/  MUFU.RCP64H R43, R13 ;  /* 0x0000000d002b7308 */ /* 0x000e220000001800 */
[----:B------:R-:W-:Y:S01]  /*10e0*/  VIADD R42, R13, 0x300402 ;  /* 0x003004020d2a7836 */ /* 0x000fe20000000000 */
[----:B------:R-:W-:Y:S01]  /*10f0*/  DMUL R36, R36, -2 ;  /* 0xc000000024247828 */ /* 0x000fe20000000000 */
[----:B------:R-:W-:Y:S01]  /*1100*/  FSETP.NEU.AND P0, PT, R10, 1, PT ;  /* 0x3f8000000a00780b */ /* 0x000fe20003f0d000 */
[----:B------:R-:W-:Y:S04]  /*1110*/  BSSY.RECONVERGENT B1, `(.L_x_50) ;  /* 0x000001a000017945 */ /* 0x000fe80003800200 */
[----:B------:R-:W1:Y:S04]  /*1120*/  F2F.F64.F32 R6, R8 ;  /* 0x0000000800067310 */ /* 0x000e680000201800 */
[----:B------:R-:W-:-:S02]  /*1130*/  FSEL R36, R36, RZ, P0 ;  /* 0x000000ff24247208 */ /* 0x000fc40000000000 */
[----:B------:R-:W-:Y:S02]  /*1140*/  FSEL R37, R37, -2, P0 ;  /* 0xc000000025257808 */ /* 0x000fe40000000000 */
[----:B------:R-:W2:Y:S01]  /*1150*/  F2F.F64.F32 R40, R0 ;  /* 0x0000000000287310 */ /* 0x000ea20000201800 */
[----:B0-----:R-:W-:Y:S01]  /*1160*/  DFMA R44, -R12, R42, 1 ;  /* 0x3ff000000c2c742b */ /* 0x001fe2000000012a */
[----:B------:R-:W-:Y:S02]  /*1170*/  FSETP.GEU.AND P0, PT, |R42|, 5.8789094863358348022e-39, PT ;  /* 0x004004022a00780b */ /* 0x000fe40003f0e200 */
[----:B-1----:R-:W-:-:S04]  /*1180*/  DMUL R36, R6, R36 ;  /* 0x0000002406247228 */ /* 0x002fc80000000000 */
[----:B------:R-:W-:Y:S01]  /*1190*/  F2F.F32.F64 R3, R38 ;  /* 0x0000002600037310 */ /* 0x000fe20000301000 */
[----:B------:R-:W-:Y:S01]  /*11a0*/  DFMA R46, R44, R44, R44 ;  /* 0x0000002c2c2e722b */ /* 0x000fe2000000002c */
[----:B------:R-:W-:Y:S02]  /*11b0*/  FADD R44, R29, R33 ;  /* 0x000000211d2c7221 */ /* 0x000fe40000000000 */
[----:B--2---:R-:W-:-:S05]  /*11c0*/  DMUL R48, R36, R40 ;  /* 0x0000002824307228 */ /* 0x004fca0000000000 */
[----:B------:R-:W-:Y:S01]  /*11d0*/  DFMA R52, R42, R46, R42 ;  /* 0x0000002e2a34722b */ /* 0x000fe2000000002a */
[----:B------:R-:W0:Y:S01]  /*11e0*/  F2F.F64.F32 R44, R44 ;  /* 0x0000002c002c7310 */ /* 0x000e220000201800 */
[----:B------:R-:W-:-:S06]  /*11f0*/  DADD R36, R4, 1 ;  /* 0x3ff0000004247429 */ /* 0x000fcc0000000000 */
[----:B------:R-:W-:Y:S01]  /*1200*/  DFMA R54, -R12, R52, 1 ;  /* 0x3ff000000c36742b */ /* 0x000fe20000000134 */
[----:B------:R1:W2:Y:S07]  /*1210*/  F2F.F64.F32 R46, R50 ;  /* 0x00000032002e7310 */ /* 0x0002ae0000201800 */
[----:B------:R-:W-:Y:S02]  /*1220*/  DFMA R52, R52, R54, R52 ;  /* 0x000000363434722b */ /* 0x000fe40000000034 */
[----:B0-----:R-:W-:Y:S01]  /*1230*/  DMUL R48, R48, R44 ;  /* 0x0000002c30307228 */ /* 0x001fe20000000000 */
[----:B-1----:R-:W-:Y:S10]  /*1240*/  @P0 BRA `(.L_x_51) ;  /* 0x0000000000180947 */ /* 0x002ff40003800000 */
[----:B------:R-:W-:Y:S01]  /*1250*/  LOP3.LUT R21, R13, 0x7fffffff, RZ, 0xc0, !PT ;  /* 0x7fffffff0d157812 */ /* 0x000fe200078ec0ff */
[----:B------:R-:W-:Y:S01]  /*1260*/  IMAD.MOV.U32 R53, RZ, RZ, R13 ;  /* 0x000000ffff357224 */ /* 0x000fe200078e000d */
[----:B------:R-:W-:Y:S02]  /*1270*/  MOV R52, R12 ;  /* 0x0000000c00347202 */ /* 0x000fe40000000f00 */
[----:B------:R-:W-:Y:S02]  /*1280*/  IADD3 R58, PT, PT, R21, -0x100000, RZ ;  /* 0xfff00000153a7810 */ /* 0x000fe40007ffe0ff */
[----:B------:R-:W-:-:S07]  /*1290*/  MOV R54, 0x12b0 ;  /* 0x000012b000367802 */ /* 0x000fce0000000f00 */
[----:B--2---:R-:W-:Y:S05]  /*12a0*/  CALL.REL.NOINC `($__internal_1_$__cuda_sm20_dblrcp_rn_slowpath_v3) ;  /* 0x00000054001c7944 */ /* 0x004fea0003c00000 */
.L_x_51:
[----:B------:R-:W-:Y:S05]  /*12b0*/  BSYNC.RECONVERGENT B1 ;  /* 0x0000000000017941 */ /* 0x000fea0003800200 */
.L_x_50:
[C---:B------:R-:W-:Y:S01]  /*12c0*/  FMUL R21, R10.reuse, R8 ;  /* 0x000000080a157220 */ /* 0x040fe20000400000 */
[----:B------:R-:W-:Y:S01]  /*12d0*/  FMUL R29, R10, R10 ;  /* 0x0000000a0a1d7220 */ /* 0x000fe20000400000 */
[-C--:B------:R-:W-:Y:S01]  /*12e0*/  FMUL R58, R50, -R9.reuse ;  /* 0x80000009323a7220 */ /* 0x080fe20000400000 */
[----:B------:R-:W-:Y:S01]  /*12f0*/  DMUL R50, R12, 0.5 ;  /* 0x3fe000000c327828 */ /* 0x000fe20000000000 */
[-C--:B------:R-:W-:Y:S01]  /*1300*/  FMUL R21, R21, R8.reuse ;  /* 0x0000000815157220 */ /* 0x080fe20000400000 */
[----:B------:R-:W0:Y:S01]  /*1310*/  F2F.F64.F32 R42, R9 ;  /* 0x00000009002a7310 */ /* 0x000e220000201800 */
[CC--:B------:R-:W-:Y:S01]  /*1320*/  FMUL R33, R29.reuse, R8.reuse ;  /* 0x000000081d217220 */ /* 0x0c0fe20000400000 */
[----:B--2---:R-:W-:Y:S01]  /*1330*/  DMUL R56, R46, 0.5 ;  /* 0x3fe000002e387828 */ /* 0x004fe20000000000 */
[----:B------:R-:W-:Y:S01]  /*1340*/  FMUL R64, R29, R9 ;  /* 0x000000091d407220 */ /* 0x000fe20000400000 */
[C---:B------:R-:W-:Y:S01]  /*1350*/  DADD R62, R12.reuse, R12 ;  /* 0x000000000c3e7229 */ /* 0x040fe2000000000c */
[----:B------:R-:W-:Y:S01]  /*1360*/  FMUL R33, R33, R8 ;  /* 0x0000000821217220 */ /* 0x000fe20000400000 */
[----:B------:R-:W-:Y:S01]  /*1370*/  DMUL R60, R12, R50 ;  /* 0x000000320c3c7228 */ /* 0x000fe20000000000 */
[----:B------:R-:W-:Y:S01]  /*1380*/  BSSY.RECONVERGENT B3, `(.L_x_52) ;  /* 0x0000031000037945 */ /* 0x000fe20003800200 */
[----:B------:R1:W2:Y:S01]  /*1390*/  F2F.F64.F32 R54, R21 ;  /* 0x0000001500367310 */ /* 0x0002a20000201800 */
[----:B------:R-:W-:-:S03]  /*13a0*/  DADD R4, R4, -1 ;  /* 0xbff0000004047429 */ /* 0x000fc60000000000 */
[----:B------:R-:W-:Y:S02]  /*13b0*/  DMUL R62, R12, R62 ;  /* 0x0000003e0c3e7228 */ /* 0x000fe40000000000 */
[----:B------:R-:W-:Y:S02]  /*13c0*/  DMUL R60, R6, R60 ;  /* 0x0000003c063c7228 */ /* 0x000fe40000000000 */
[----:B------:R-:W3:Y:S01]  /*13d0*/  F2F.F64.F32 R50, R33 ;  /* 0x0000002100327310 */ /* 0x000ee20000201800 */
[----:B0-----:R-:W-:Y:S01]  /*13e0*/  DMUL R38, R56, R42 ;  /* 0x0000002a38267228 */ /* 0x001fe20000000000 */
[----:B-1----:R-:W-:-:S04]  /*13f0*/  FMUL R21, R10, -R9 ;  /* 0x800000090a157220 */ /* 0x002fc80000400000 */
[----:B------:R-:W-:Y:S02]  /*1400*/  DFMA R60, R6, R60, 1 ;  /* 0x3ff00000063c742b */ /* 0x000fe4000000003c */
[----:B--2---:R-:W-:Y:S01]  /*1410*/  DADD R52, -R54, R52 ;  /* 0x0000000036347229 */ /* 0x004fe20000000134 */
[----:B------:R-:W-:Y:S01]  /*1420*/  F2F.F64.F32 R58, R58 ;  /* 0x0000003a003a7310 */ /* 0x000fe20000201800 */
[----:B------:R-:W-:Y:S01]  /*1430*/  FMUL R54, R64, R9 ;  /* 0x0000000940367220 */ /* 0x000fe20000400000 */
[----:B------:R-:W-:Y:S02]  /*1440*/  DMUL R38, R36, R38 ;  /* 0x0000002624267228 */ /* 0x000fe40000000000 */
[----:B---3--:R-:W-:-:S03]  /*1450*/  DADD R50, R50, 1 ;  /* 0x3ff0000032327429 */ /* 0x008fc60000000000 */
[----:B------:R-:W-:Y:S01]  /*1460*/  DFMA R46, R46, R52, R48 ;  /* 0x000000342e2e722b */ /* 0x000fe20000000030 */
[----:B------:R-:W0:Y:S01]  /*1470*/  F2F.F64.F32 R54, R54 ;  /* 0x0000003600367310 */ /* 0x000e220000201800 */
[-C--:B------:R-:W-:Y:S02]  /*1480*/  DMUL R52, R6, R56.reuse ;  /* 0x0000003806347228 */ /* 0x080fe40000000000 */
[----:B------:R-:W-:Y:S02]  /*1490*/  DMUL R56, R12, R56 ;  /* 0x000000380c387228 */ /* 0x000fe40000000000 */
[----:B------:R-:W-:-:S03]  /*14a0*/  DMUL R48, R40, R62 ;  /* 0x0000003e28307228 */ /* 0x000fc60000000000 */
[----:B------:R-:W1:Y:S03]  /*14b0*/  F2F.F64.F32 R62, R21 ;  /* 0x00000015003e7310 */ /* 0x000e660000201800 */
[----:B------:R-:W-:Y:S02]  /*14c0*/  DMUL R56, R12, R56 ;  /* 0x000000380c387228 */ /* 0x000fe40000000000 */
[----:B------:R-:W-:Y:S02]  /*14d0*/  DFMA R44, R44, R48, R52 ;  /* 0x000000302c2c722b */ /* 0x000fe40000000034 */
[----:B0-----:R-:W-:Y:S01]  /*14e0*/  DADD R50, R50, R54 ;  /* 0x0000000032327229 */ /* 0x001fe20000000036 */
[----:B------:R-:W-:Y:S01]  /*14f0*/  FCHK P0, R0, R3 ;  /* 0x0000000300007302 */ /* 0x000fe20000000000 */
[----:B------:R-:W-:Y:S02]  /*1500*/  DMUL R48, R58, R60 ;  /* 0x0000003c3a307228 */ /* 0x000fe40000000000 */
[----:B------:R-:W-:-:S04]  /*1510*/  DMUL R56, R6, R56 ;  /* 0x0000003806387228 */ /* 0x000fc80000000000 */
[----:B------:R-:W-:Y:S01]  /*1520*/  DMUL R6, R40, R50 ;  /* 0x0000003228067228 */ /* 0x000fe20000000000 */
[----:B------:R-:W0:Y:S01]  /*1530*/  MUFU.RCP R54, R3 ;  /* 0x0000000300367308 */ /* 0x000e220000001000 */
[----:B-1----:R-:W-:Y:S02]  /*1540*/  DMUL R44, R62, R44 ;  /* 0x0000002c3e2c7228 */ /* 0x002fe40000000000 */
[----:B------:R-:W-:-:S04]  /*1550*/  DMUL R56, R42, R56 ;  /* 0x000000382a387228 */ /* 0x000fc80000000000 */
[--C-:B------:R-:W-:Y:S01]  /*1560*/  DFMA R4, R52, R4, R6.reuse ;  /* 0x000000043404722b */ /* 0x100fe20000000006 */
[----:B------:R1:W2:Y:S03]  /*1570*/  F2F.F32.F64 R38, R38 ;  /* 0x0000002600267310 */ /* 0x0002a60000301000 */
[----:B------:R-:W-:-:S05]  /*1580*/  DFMA R42, R42, -R56, R6 ;  /* 0x800000382a2a722b */ /* 0x000fca0000000006 */
[----:B------:R1:W3:Y:S01]  /*1590*/  F2F.F32.F64 R46, R46 ;  /* 0x0000002e002e7310 */ /* 0x0002e20000301000 */
[----:B0-----:R-:W-:-:S04]  /*15a0*/  FFMA R7, -R3, R54, 1 ;  /* 0x3f80000003077423 */ /* 0x001fc80000000136 */
[----:B------:R-:W-:-:S03]  /*15b0*/  FFMA R7, R54, R7, R54 ;  /* 0x0000000736077223 */ /* 0x000fc60000000036 */
[----:B------:R1:W0:Y:S01]  /*15c0*/  F2F.F32.F64 R48, R48 ;  /* 0x0000003000307310 */ /* 0x0002220000301000 */
[----:B------:R-:W-:-:S04]  /*15d0*/  FFMA R6, R0, R7, RZ ;  /* 0x0000000700067223 */ /* 0x000fc800000000ff */
[----:B------:R-:W-:-:S03]  /*15e0*/  FFMA R21, -R3, R6, R0 ;  /* 0x0000000603157223 */ /* 0x000fc60000000100 */
[----:B------:R1:W4:Y:S01]  /*15f0*/  F2F.F32.F64 R40, R44 ;  /* 0x0000002c00287310 */ /* 0x0003220000301000 */
[----:B------:R-:W-:-:S07]  /*1600*/  FFMA R21, R7, R21, R6 ;  /* 0x0000001507157223 */ /* 0x000fce0000000006 */
[----:B------:R1:W0:Y:S08]  /*1610*/  F2F.F32.F64 R50, R4 ;  /* 0x0000000400327310 */ /* 0x0002300000301000 */
[----:B------:R1:W0:Y:S01]  /*1620*/  F2F.F32.F64 R42, R42 ;  /* 0x0000002a002a7310 */ /* 0x0002220000301000 */
[----:B--234-:R-:W-:Y:S05]  /*1630*/  @!P0 BRA `(.L_x_53) ;  /* 0x0000000000148947 */ /* 0x01cfea0003800000 */
[----:B------:R-:W-:Y:S01]  /*1640*/  IMAD.MOV.U32 R7, RZ, RZ, R0 ;  /* 0x000000ffff077224 */ /* 0x000fe200078e0000 */
[----:B------:R-:W-:Y:S02]  /*1650*/  MOV R6, R3 ;  /* 0x0000000300067202 */ /* 0x000fe40000000f00 */
[----:B------:R-:W-:-:S07]  /*1660*/  MOV R33, 0x1680 ;  /* 0x0000168000217802 */ /* 0x000fce0000000f00 */
[----:B01----:R-:W-:Y:S05]  /*1670*/  CALL.REL.NOINC `($__internal_5_$__cuda_sm3x_div_rn_noftz_f32_slowpath) ;  /* 0x0000005c00647944 */ /* 0x003fea0003c00000 */
[----:B------:R-:W-:-:S07]  /*1680*/  IMAD.MOV.U32 R21, RZ, RZ, R35 ;  /* 0x000000ffff157224 */ /* 0x000fce00078e0023 */
.L_x_53:
[----:B------:R-:W-:Y:S05]  /*1690*/  BSYNC.RECONVERGENT B3 ;  /* 0x0000000000037941 */ /* 0x000fea0003800200 */
.L_x_52:
[----:B-1----:R-:W1:Y:S01]  /*16a0*/  MUFU.RCP64H R5, R13 ;  /* 0x0000000d00057308 */ /* 0x002e620000001800 */
[----:B------:R-:W-:Y:S01]  /*16b0*/  MOV R4, 0x1 ;  /* 0x0000000100047802 */ /* 0x000fe20000000f00 */
[----:B------:R-:W-:Y:S01]  /*16c0*/  FADD R0, R21, -R8 ;  /* 0x8000000815007221 */ /* 0x000fe20000000000 */
[----:B------:R-:W-:Y:S01]  /*16d0*/  FSETP.GEU.AND P1, PT, |R37|, 6.5827683646048100446e-37, PT ;  /* 0x036000002500780b */ /* 0x000fe20003f2e200 */
[----:B------:R-:W-:Y:S02]  /*16e0*/  BSSY.RECONVERGENT B1, `(.L_x_54) ;  /* 0x0000014000017945 */ /* 0x000fe40003800200 */
[----:B------:R-:W-:-:S05]  /*16f0*/  FMUL R21, R3, R0 ;  /* 0x0000000003157220 */ /* 0x000fca0000400000 */
[----:B------:R2:W-:Y:S01]  /*1700*/  ST.E desc[UR36][R18.64], R21 ;  /* 0x0000001512007985 */ /* 0x0005e2000c101924 */
[----:B-1----:R-:W-:-:S08]  /*1710*/  DFMA R6, -R12, R4, 1 ;  /* 0x3ff000000c06742b */ /* 0x002fd00000000104 */
[----:B------:R-:W-:-:S08]  /*1720*/  DFMA R6, R6, R6, R6 ;  /* 0x000000060606722b */ /* 0x000fd00000000006 */
[----:B------:R-:W-:-:S08]  /*1730*/  DFMA R6, R4, R6, R4 ;  /* 0x000000060406722b */ /* 0x000fd00000000004 */
[----:B------:R-:W-:-:S08]  /*1740*/  DFMA R4, -R12, R6, 1 ;  /* 0x3ff000000c04742b */ /* 0x000fd00000000106 */
[----:B------:R-:W-:-:S08]  /*1750*/  DFMA R4, R6, R4, R6 ;  /* 0x000000040604722b */ /* 0x000fd00000000006 */
[----:B------:R-:W-:-:S08]  /*1760*/  DMUL R6, R36, R4 ;  /* 0x0000000424067228 */ /* 0x000fd00000000000 */
[----:B------:R-:W-:-:S08]  /*1770*/  DFMA R44, -R12, R6, R36 ;  /* 0x000000060c2c722b */ /* 0x000fd00000000124 */
[----:B------:R-:W-:-:S10]  /*1780*/  DFMA R4, R4, R44, R6 ;  /* 0x0000002c0404722b */ /* 0x000fd40000000006 */
[----:B------:R-:W-:-:S05]  /*1790*/  FFMA R0, RZ, R13, R5 ;  /* 0x0000000dff007223 */ /* 0x000fca0000000005 */
[----:B------:R-:W-:-:S13]  /*17a0*/  FSETP.GT.AND P0, PT, |R0|, 1.469367938527859385e-39, PT ;  /* 0x001000000000780b */ /* 0x000fda0003f04200 */
[----:B--2---:R-:W-:Y:S05]  /*17b0*/  @P0 BRA P1, `(.L_x_55) ;  /* 0x0000000000180947 */ /* 0x004fea0000800000 */
[----:B------:R-:W-:Y:S01]  /*17c0*/  IMAD.MOV.U32 R52, RZ, RZ, R36 ;  /* 0x000000ffff347224 */ /* 0x000fe200078e0024 */
[----:B------:R-:W-:Y:S02]  /*17d0*/  MOV R53, R37 ;  /* 0x0000002500357202 */ /* 0x000fe40000000f00 */
[----:B------:R-:W-:-:S07]  /*17e0*/  MOV R21, 0x1800 ;  /* 0x0000180000157802 */ /* 0x000fce0000000f00 */
[----:B0-----:R-:W-:Y:S05]  /*17f0*/  CALL.REL.NOINC `($__internal_2_$__cuda_sm20_div_rn_f64_full) ;  /* 0x00000050006c7944 */ /* 0x001fea0003c00000 */
[----:B------:R-:W-:Y:S01]  /*1800*/  IMAD.MOV.U32 R4, RZ, RZ, R54 ;  /* 0x000000ffff047224 */ /* 0x000fe200078e0036 */
[----:B------:R-:W-:-:S07]  /*1810*/  MOV R5, R55 ;  /* 0x0000003700057202 */ /* 0x000fce0000000f00 */
.L_x_55:
[----:B------:R-:W-:Y:S05]  /*1820*/  BSYNC.RECONVERGENT B1 ;  /* 0x0000000000017941 */ /* 0x000fea0003800200 */
.L_x_54:
[----:B------:R-:W1:Y:S01]  /*1830*/  F2F.F32.F64 R4, R4 ;  /* 0x0000000400047310 */ /* 0x000e620000301000 */
[----:B------:R-:W-:Y:S01]  /*1840*/  FMUL R8, R10, -R8 ;  /* 0x800000080a087220 */ /* 0x000fe20000400000 */
[C---:B------:R-:W-:Y:S01]  /*1850*/  FMUL R13, R3.reuse, R46 ;  /* 0x0000002e030d7220 */ /* 0x040fe20000400000 */
[C---:B0-----:R-:W-:Y:S01]  /*1860*/  FMUL R21, R3.reuse, R50 ;  /* 0x0000003203157220 */ /* 0x041fe20000400000 */
[C---:B------:R-:W-:Y:S01]  /*1870*/  FMUL R29, R3.reuse, R48 ;  /* 0x00000030031d7220 */ /* 0x040fe20000400000 */
[----:B------:R-:W-:Y:S01]  /*1880*/  FMUL R8, R8, R9 ;  /* 0x0000000908087220 */ /* 0x000fe20000400000 */
[C---:B------:R-:W-:Y:S01]  /*1890*/  FMUL R33, R3.reuse, R40 ;  /* 0x0000002803217220 */ /* 0x040fe20000400000 */
[C---:B------:R-:W-:Y:S01]  /*18a0*/  FMUL R35, R3.reuse, R38 ;  /* 0x0000002603237220 */ /* 0x040fe20000400000 */
[C---:B------:R-:W-:Y:S01]  /*18b0*/  FMUL R37, R3.reuse, R42 ;  /* 0x0000002a03257220 */ /* 0x040fe20000400000 */
[C---:B------:R-:W-:Y:S01]  /*18c0*/  FMUL R9, R3.reuse, R8 ;  /* 0x0000000803097220 */ /* 0x040fe20000400000 */
[----:B------:R0:W-:Y:S04]  /*18d0*/  ST.E desc[UR36][R18.64+0xc], R13 ;  /* 0x00000c0d12007985 */ /* 0x0001e8000c101924 */
[----:B------:R-:W-:Y:S01]  /*18e0*/  ST.E desc[UR36][R18.64+0x10], R21 ;  /* 0x0000101512007985 */ /* 0x000fe2000c101924 */
[----:B-1----:R-:W-:-:S03]  /*18f0*/  FMUL R7, R3, R4 ;  /* 0x0000000403077220 */ /* 0x002fc60000400000 */
[----:B------:R-:W-:Y:S04]  /*1900*/  ST.E desc[UR36][R18.64+0x14], R29 ;  /* 0x0000141d12007985 */ /* 0x000fe8000c101924 */
[----:B------:R-:W-:Y:S04]  /*1910*/  ST.E desc[UR36][R18.64+0x18], R33 ;  /* 0x0000182112007985 */ /* 0x000fe8000c101924 */
[----:B------:R-:W-:Y:S04]  /*1920*/  ST.E desc[UR36][R18.64+0x1c], R35 ;  /* 0x00001c2312007985 */ /* 0x000fe8000c101924 */
[----:B------:R-:W-:Y:S04]  /*1930*/  ST.E desc[UR36][R18.64+0x20], R37 ;  /* 0x0000202512007985 */ /* 0x000fe8000c101924 */
[----:B------:R1:W-:Y:S04]  /*1940*/  ST.E desc[UR36][R18.64+0x4], R7 ;  /* 0x0000040712007985 */ /* 0x0003e8000c101924 */
[----:B------:R2:W-:Y:S04]  /*1950*/  ST.E desc[UR36][R18.64+0x8], R9 ;  /* 0x0000080912007985 */ /* 0x0005e8000c101924 */
[----:B------:R-:W3:Y:S01]  /*1960*/  LD.E R4, desc[UR36][R22.64] ;  /* 0x0000002416047980 */ /* 0x000ee2000c101900 */
[----:B0-----:R-:W0:Y:S03]  /*1970*/  LDC.64 R12, c[0x0][0x388] ;  /* 0x0000e200ff0c7b82 */ /* 0x001e260000000a00 */
[----:B------:R-:W1:Y:S04]  /*1980*/  LD.E R0, desc[UR36][R22.64+0x4] ;  /* 0x0000042416007980 */ /* 0x000e68000c101900 */
[----:B------:R-:W4:Y:S04]  /*1990*/  LD.E R3, desc[UR36][R22.64+0x8] ;  /* 0x0000082416037980 */ /* 0x000f28000c101900 */
[----:B0-----:R-:W5:Y:S04]  /*19a0*/  LDG.E R10, desc[UR36][R12.64] ;  /* 0x000000240c0a7981 */ /* 0x001f68000c1e1900 */
[----:B------:R-:W5:Y:S04]  /*19b0*/  LDG.E R5, desc[UR36][R12.64+0x4] ;  /* 0x000004240c057981 */ /* 0x000f68000c1e1900 */
[----:B------:R0:W5:Y:S01]  /*19c0*/  LDG.E R8, desc[UR36][R12.64+0xc] ;  /* 0x00000c240c087981 */ /* 0x000162000c1e1900 */
[----:B------:R-:W-:Y:S01]  /*19d0*/  IMAD.MOV.U32 R40, RZ, RZ, 0x1 ;  /* 0x00000001ff287424 */ /* 0x000fe200078e00ff */
[----:B------:R-:W-:Y:S01]  /*19e0*/  BSSY.RECONVERGENT B1, `(.L_x_56) ;  /* 0x0000025000017945 */ /* 0x000fe20003800200 */
[----:B---3--:R-:W-:-:S06]  /*19f0*/  FMUL R44, R4, R4 ;  /* 0x00000004042c7220 */ /* 0x008fcc0000400000 */
[----:B------:R-:W3:Y:S08]  /*1a00*/  F2F.F64.F32 R44, R44 ;  /* 0x0000002c002c7310 */ /* 0x000ef00000201800 */
[----:B---3--:R-:W3:Y:S08]  /*1a10*/  MUFU.RCP64H R41, R45 ;  /* 0x0000002d00297308 */ /* 0x008ef00000001800 */
[----:B-1----:R-:W0:Y:S01]  /*1a20*/  F2F.F64.F32 R6, R0 ;  /* 0x0000000000067310 */ /* 0x002e220000201800 */
[----:B--2---:R-:W-:-:S07]  /*1a30*/  FMUL R9, R0, R0 ;  /* 0x0000000000097220 */ /* 0x004fce0000400000 */
[----:B----4-:R-:W1:Y:S01]  /*1a40*/  F2F.F64.F32 R36, R3 ;  /* 0x0000000300247310 */ /* 0x010e620000201800 */
[----:B---3--:R-:W-:Y:S01]  /*1a50*/  DFMA R42, -R44, R40, 1 ;  /* 0x3ff000002c2a742b */ /* 0x008fe20000000128 */
[----:B-----5:R-:W-:Y:S01]  /*1a60*/  FMUL R9, R9, R10 ;  /* 0x0000000a09097220 */ /* 0x020fe20000400000 */
[----:B------:R-:W-:Y:S01]  /*1a70*/  FMUL R21, R3, R3 ;  /* 0x0000000303157220 */ /* 0x000fe20000400000 */
[----:B0-----:R-:W-:-:S04]  /*1a80*/  DADD R12, R6, R6 ;  /* 0x00000000060c7229 */ /* 0x001fc80000000006 */
[----:B------:R-:W-:Y:S01]  /*1a90*/  F2F.F64.F32 R38, R5 ;  /* 0x0000000500267310 */ /* 0x000fe20000201800 */
[----:B------:R-:W-:Y:S01]  /*1aa0*/  DFMA R42, R42, R42, R42 ;  /* 0x0000002a2a2a722b */ /* 0x000fe2000000002a */
[----:B------:R-:W-:-:S06]  /*1ab0*/  FMUL R21, R21, R8 ;  /* 0x0000000815157220 */ /* 0x000fcc0000400000 */
[----:B------:R-:W0:Y:S01]  /*1ac0*/  F2F.F64.F32 R6, R9 ;  /* 0x0000000900067310 */ /* 0x000e220000201800 */
[----:B-1----:R-:W-:Y:S02]  /*1ad0*/  DMUL R12, R12, R36 ;  /* 0x000000240c0c7228 */ /* 0x002fe40000000000 */
[----:B------:R-:W-:-:S05]  /*1ae0*/  DFMA R42, R40, R42, R40 ;  /* 0x0000002a282a722b */ /* 0x000fca0000000028 */
[----:B------:R-:W1:Y:S01]  /*1af0*/  F2F.F64.F32 R36, R21 ;  /* 0x0000001500247310 */ /* 0x000e620000201800 */
[----:B0-----:R-:W-:Y:S02]  /*1b00*/  DFMA R6, R12, R38, R6 ;  /* 0x000000260c06722b */ /* 0x001fe40000000006 */
[----:B------:R-:W-:-:S06]  /*1b10*/  DFMA R12, -R44, R42, 1 ;  /* 0x3ff000002c0c742b */ /* 0x000fcc000000012a */
[----:B-1----:R-:W-:Y:S02]  /*1b20*/  DADD R38, R6, R36 ;  /* 0x0000000006267229 */ /* 0x002fe40000000024 */
[----:B------:R-:W-:-:S08]  /*1b30*/  DFMA R12, R42, R12, R42 ;  /* 0x0000000c2a0c722b */ /* 0x000fd0000000002a */
[----:B------:R-:W-:-:S08]  /*1b40*/  DMUL R6, R38, R12 ;  /* 0x0000000c26067228 */ /* 0x000fd00000000000 */
[----:B------:R-:W-:-:S08]  /*1b50*/  DFMA R36, -R44, R6, R38 ;  /* 0x000000062c24722b */ /* 0x000fd00000000126 */
[----:B------:R-:W-:Y:S01]  /*1b60*/  DFMA R6, R12, R36, R6 ;  /* 0x000000240c06722b */ /* 0x000fe20000000006 */
[----:B------:R-:W-:-:S09]  /*1b70*/  FSETP.GEU.AND P1, PT, |R39|, 6.5827683646048100446e-37, PT ;  /* 0x036000002700780b */ /* 0x000fd20003f2e200 */
[----:B------:R-:W-:-:S05]  /*1b80*/  FFMA R9, RZ, R45, R7 ;  /* 0x0000002dff097223 */ /* 0x000fca0000000007 */
[----:B------:R-:W-:-:S13]  /*1b90*/  FSETP.GT.AND P0, PT, |R9|, 1.469367938527859385e-39, PT ;  /* 0x001000000900780b */ /* 0x000fda0003f04200 */
[----:B------:R-:W-:Y:S05]  /*1ba0*/  @P0 BRA P1, `(.L_x_57) ;  /* 0x0000000000200947 */ /* 0x000fea0000800000 */
[----:B------:R-:W-:Y:S01]  /*1bb0*/  MOV R52, R38 ;  /* 0x0000002600347202 */ /* 0x000fe20000000f00 */
[----:B------:R-:W-:Y:S01]  /*1bc0*/  IMAD.MOV.U32 R53, RZ, RZ, R39 ;  /* 0x000000ffff357224 */ /* 0x000fe200078e0027 */
[----:B------:R-:W-:Y:S01]  /*1bd0*/  MOV R12, R44 ;  /* 0x0000002c000c7202 */ /* 0x000fe20000000f00 */
[----:B------:R-:W-:Y:S01]  /*1be0*/  IMAD.MOV.U32 R13, RZ, RZ, R45 ;  /* 0x000000ffff0d7224 */ /* 0x000fe200078e002d */
[----:B------:R-:W-:-:S07]  /*1bf0*/  MOV R21, 0x1c10 ;  /* 0x00001c1000157802 */ /* 0x000fce0000000f00 */
[----:B------:R-:W-:Y:S05]  /*1c00*/  CALL.REL.NOINC `($__internal_2_$__cuda_sm20_div_rn_f64_full) ;  /* 0x0000004c00687944 */ /* 0x000fea0003c00000 */
[----:B------:R-:W-:Y:S01]  /*1c10*/  MOV R6, R54 ;  /* 0x0000003600067202 */ /* 0x000fe20000000f00 */
[----:B------:R-:W-:-:S07]  /*1c20*/  IMAD.MOV.U32 R7, RZ, RZ, R55 ;  /* 0x000000ffff077224 */ /* 0x000fce00078e0037 */
.L_x_57:
[----:B------:R-:W-:Y:S05]  /*1c30*/  BSYNC.RECONVERGENT B1 ;  /* 0x0000000000017941 */ /* 0x000fea0003800200 */
.L_x_56:
[----:B------:R-:W-:Y:S01]  /*1c40*/  DADD R38, R6, 1 ;  /* 0x3ff0000006267429 */ /* 0x000fe20000000000 */
[----:B------:R-:W-:Y:S01]  /*1c50*/  IMAD.MOV.U32 R36, RZ, RZ, 0x0 ;  /* 0x00000000ff247424 */ /* 0x000fe200078e00ff */
[----:B------:R-:W-:Y:S01]  /*1c60*/  MOV R37, 0x3fd80000 ;  /* 0x3fd8000000257802 */ /* 0x000fe20000000f00 */
[----:B------:R-:W-:Y:S03]  /*1c70*/  BSSY.RECONVERGENT B1, `(.L_x_58) ;  /* 0x0000014000017945 */ /* 0x000fe60003800200 */
[----:B------:R-:W0:Y:S04]  /*1c80*/  MUFU.RSQ64H R7, R39 ;  /* 0x0000002700077308 */ /* 0x000e280000001c00 */
[----:B------:R-:W-:-:S04]  /*1c90*/  IADD3 R6, PT, PT, R39, -0x3500000, RZ ;  /* 0xfcb0000027067810 */ /* 0x000fc80007ffe0ff */
[----:B------:R-:W-:Y:S02]  /*1ca0*/  ISETP.GE.U32.AND P0, PT, R6, 0x7ca00000, PT ;  /* 0x7ca000000600780c */ /* 0x000fe40003f06070 */
[----:B0-----:R-:W-:-:S08]  /*1cb0*/  DMUL R12, R6, R6 ;  /* 0x00000006060c7228 */ /* 0x001fd00000000000 */
[----:B------:R-:W-:-:S08]  /*1cc0*/  DFMA R12, R38, -R12, 1 ;  /* 0x3ff00000260c742b */ /* 0x000fd0000000080c */
[----:B------:R-:W-:Y:S02]  /*1cd0*/  DFMA R36, R12, R36, 0.5 ;  /* 0x3fe000000c24742b */ /* 0x000fe40000000024 */
[----:B------:R-:W-:-:S08]  /*1ce0*/  DMUL R12, R6, R12 ;  /* 0x0000000c060c7228 */ /* 0x000fd00000000000 */
[----:B------:R-:W-:-:S08]  /*1cf0*/  DFMA R40, R36, R12, R6 ;  /* 0x0000000c2428722b */ /* 0x000fd00000000006 */
[----:B------:R-:W-:Y:S02]  /*1d00*/  DMUL R42, R38, R40 ;  /* 0x00000028262a7228 */ /* 0x000fe40000000000 */
[----:B------:R-:W-:Y:S01]  /*1d10*/  VIADD R37, R41, 0xfff00000 ;  /* 0xfff0000029257836 */ /* 0x000fe20000000000 */
[----:B------:R-:W-:-:S05]  /*1d20*/  MOV R36, R40 ;  /* 0x0000002800247202 */ /* 0x000fca0000000f00 */
[----:B------:R-:W-:-:S08]  /*1d30*/  DFMA R44, R42, -R42, R38 ;  /* 0x8000002a2a2c722b */ /* 0x000fd00000000026 */
[----:B------:R-:W-:Y:S01]  /*1d40*/  DFMA R12, R44, R36, R42 ;  /* 0x000000242c0c722b */ /* 0x000fe2000000002a */
[----:B------:R-:W-:Y:S10]  /*1d50*/  @!P0 BRA `(.L_x_59) ;  /* 0x0000000000148947 */ /* 0x000ff40003800000 */
[----:B------:R-:W-:Y:S01]  /*1d60*/  IMAD.MOV.U32 R41, RZ, RZ, R37 ;  /* 0x000000ffff297224 */ /* 0x000fe200078e0025 */
[----:B------:R-:W-:-:S07]  /*1d70*/  MOV R10, 0x1d90 ;  /* 0x00001d90000a7802 */ /* 0x000fce0000000f00 */
[----:B------:R-:W-:Y:S05]  /*1d80*/  CALL.REL.NOINC `($__internal_3_$__cuda_sm20_dsqrt_rn_f64_mediumpath_v1) ;  /* 0x00000050007c7944 */ /* 0x000fea0003c00000 */
[----:B------:R-:W-:Y:S01]  /*1d90*/  MOV R12, R6 ;  /* 0x00000006000c7202 */ /* 0x000fe20000000f00 */
[----:B------:R-:W-:-:S07]  /*1da0*/  IMAD.MOV.U32 R13, RZ, RZ, R9 ;  /* 0x000000ffff0d7224 */ /* 0x000fce00078e0009 */
.L_x_59:
[----:B------:R-:W-:Y:S05]  /*1db0*/  BSYNC.RECONVERGENT B1 ;  /* 0x0000000000017941 */ /* 0x000fea0003800200 */
.L_x_58:
[----:B------:R-:W0:Y:S01]  /*1dc0*/  F2F.F32.F64 R13, R12 ;  /* 0x0000000c000d7310 */ /* 0x000e220000301000 */
[----:B------:R-:W-:Y:S07]  /*1dd0*/  BSSY.RECONVERGENT B3, `(.L_x_60) ;  /* 0x000000e000037945 */ /* 0x000fee0003800200 */
[----:B0-----:R-:W0:Y:S08]  /*1de0*/  MUFU.RCP R6, R13 ;  /* 0x0000000d00067308 */ /* 0x001e300000001000 */
        /* <DEDUP_REMOVED lines=12> */
.L_x_61:
[----:B------:R-:W-:Y:S05]  /*1eb0*/  BSYNC.RECONVERGENT B3 ;  /* 0x0000000000037941 */ /* 0x000fea0003800200 */
.L_x_60:
[----:B------:R-:W-:Y:S01]  /*1ec0*/  FMUL R9, R4, R13 ;  /* 0x0000000d04097220 */ /* 0x000fe20000400000 */
[----:B------:R-:W-:Y:S03]  /*1ed0*/  BSSY.RECONVERGENT B3, `(.L_x_62) ;  /* 0x000000e000037945 */ /* 0x000fe60003800200 */
        /* <DEDUP_REMOVED lines=8> */
[----:B------:R-:W-:Y:S01]  /*1f60*/  IMAD.MOV.U32 R7, RZ, RZ, R0 ;  /* 0x000000ffff077224 */ /* 0x000fe200078e0000 */
[----:B------:R-:W-:Y:S02]  /*1f70*/  MOV R6, R9 ;  /* 0x0000000900067202 */ /* 0x000fe40000000f00 */
[----:B------:R-:W-:-:S07]  /*1f80*/  MOV R33, 0x1fa0 ;  /* 0x00001fa000217802 */ /* 0x000fce0000000f00 */
[----:B------:R-:W-:Y:S05]  /*1f90*/  CALL.REL.NOINC `($__internal_5_$__cuda_sm3x_div_rn_noftz_f32_slowpath) ;  /* 0x00000054001c7944 */ /* 0x000fea0003c00000 */
[----:B------:R-:W-:-:S07]  /*1fa0*/  IMAD.MOV.U32 R10, RZ, RZ, R35 ;  /* 0x000000ffff0a7224 */ /* 0x000fce00078e0023 */
.L_x_63:
[----:B------:R-:W-:Y:S05]  /*1fb0*/  BSYNC.RECONVERGENT B3 ;  /* 0x0000000000037941 */ /* 0x000fea0003800200 */
.L_x_62:
        /* <DEDUP_REMOVED lines=14> */
.L_x_65:
[----:B------:R-:W-:Y:S05]  /*20a0*/  BSYNC.RECONVERGENT B3 ;  /* 0x0000000000037941 */ /* 0x000fea0003800200 */
.L_x_64:
        /* <DEDUP_REMOVED lines=14> */
[----:B------:R-:W-:Y:S01]  /*2190*/  MOV R33, 0x21c0 ;  /* 0x000021c000217802 */ /* 0x000fe20000000f00 */
[----:B0-----:R-:W-:-:S07]  /*21a0*/  IMAD.U32 R6, RZ, RZ, UR4 ;  /* 0x00000004ff067e24 */ /* 0x001fce000f8e00ff */
[----:B------:R-:W-:Y:S05]  /*21b0*/  CALL.REL.NOINC `($__internal_5_$__cuda_sm3x_div_rn_noftz_f32_slowpath) ;  /* 0x0000005000947944 */ /* 0x000fea0003c00000 */
[----:B------:R-:W-:-:S07]  /*21c0*/  MOV R0, R35 ;  /* 0x0000002300007202 */ /* 0x000fce0000000f00 */
.L_x_66:
[----:B------:R-:W0:Y:S01]  /*21d0*/  F2F.F64.F32 R42, R13 ;  /* 0x0000000d002a7310 */ /* 0x000e220000201800 */
[----:B------:R-:W-:Y:S01]  /*21e0*/  FADD R0, R9, -R0 ;  /* 0x8000000009007221 */ /* 0x000fe20000000000 */
[----:B------:R-:W-:Y:S01]  /*21f0*/  FMUL R3, R10, R10 ;  /* 0x0000000a0a037220 */ /* 0x000fe20000400000 */
[----:B------:R-:W-:Y:S01]  /*2200*/  FMUL R48, R12, R12 ;  /* 0x0000000c0c307220 */ /* 0x000fe20000400000 */
[----:B------:R-:W-:Y:S02]  /*2210*/  BSSY.RECONVERGENT B1, `(.L_x_67) ;  /* 0x0000012000017945 */ /* 0x000fe40003800200 */
[----:B------:R-:W-:Y:S01]  /*2220*/  FMUL R46, R13, R3 ;  /* 0x000000030d2e7220 */ /* 0x000fe20000400000 */
[----:B------:R-:W-:Y:S01]  /*2230*/  FADD R36, R3, R48 ;  /* 0x0000003003247221 */ /* 0x000fe20000000000 */
[----:B------:R-:W1:Y:S02]  /*2240*/  F2F.F64.F32 R4, R21 ;  /* 0x0000001500047310 */ /* 0x000e640000201800 */
[----:B------:R-:W-:Y:S01]  /*2250*/  FMUL R3, R13, R46 ;  /* 0x0000002e0d037220 */ /* 0x000fe20000400000 */
[----:B------:R-:W-:Y:S01]  /*2260*/  MOV R46, 0x2330 ;  /* 0x00002330002e7802 */ /* 0x000fe20000000f00 */
[----:B0-----:R-:W-:-:S04]  /*2270*/  DADD R6, R42, R42 ;  /* 0x000000002a067229 */ /* 0x001fc8000000002a */
[----:B------:R-:W0:Y:S01]  /*2280*/  F2F.F64.F32 R40, R12 ;  /* 0x0000000c00287310 */ /* 0x000e220000201800 */
[----:B------:R-:W-:Y:S02]  /*2290*/  DADD R44, -RZ, |R42| ;  /* 0x00000000ff2c7229 */ /* 0x000fe4000000052a */
[----:B-1----:R-:W-:-:S05]  /*22a0*/  DMUL R38, R4, 0.5 ;  /* 0x3fe0000004267828 */ /* 0x002fca0000000000 */
[----:B------:R-:W1:Y:S01]  /*22b0*/  F2F.F64.F32 R50, R0 ;  /* 0x0000000000327310 */ /* 0x000e620000201800 */
[----:B------:R-:W-:Y:S02]  /*22c0*/  DMUL R8, R42, R6 ;  /* 0x000000062a087228 */ /* 0x000fe40000000000 */
[----:B------:R-:W-:Y:S01]  /*22d0*/  IMAD.MOV.U32 R29, RZ, RZ, R45 ;  /* 0x000000ffff1d7224 */ /* 0x000fe200078e002d */
[----:B0-----:R-:W-:-:S04]  /*22e0*/  DMUL R6, R38, R40 ;  /* 0x0000002826067228 */ /* 0x001fc80000000000 */
[----:B------:R-:W0:Y:S01]  /*22f0*/  F2F.F64.F32 R36, R36 ;  /* 0x0000002400247310 */ /* 0x000e220000201800 */
[----:B-1----:R-:W-:-:S08]  /*2300*/  DMUL R8, R8, R50 ;  /* 0x0000003208087228 */ /* 0x002fd00000000000 */
[----:B0-----:R-:W-:-:S11]  /*2310*/  DFMA R8, R8, R36, R6 ;  /* 0x000000240808722b */ /* 0x001fd60000000006 */
[----:B------:R-:W-:Y:S05]  /*2320*/  CALL.REL.NOINC `($_Z6evolvePfS_S_S_S_S_S_S_iiiffff$__internal_accurate_pow) ;  /* 0x0000005400e07944 */ /* 0x000fea0003c00000 */
[----:B------:R-:W-:Y:S05]  /*2330*/  BSYNC.RECONVERGENT B1 ;  /* 0x0000000000017941 */ /* 0x000fea0003800200 */
.L_x_67:
[C---:B------:R-:W-:Y:S01]  /*2340*/  FMUL R48, R13.reuse, R48 ;  /* 0x000000300d307220 */ /* 0x040fe20000400000 */
[----:B------:R-:W0:Y:S01]  /*2350*/  F2F.F64.F32 R44, R3 ;  /* 0x00000003002c7310 */ /* 0x000e220000201800 */
[----:B------:R-:W-:Y:S01]  /*2360*/  IMAD.MOV.U32 R54, RZ, RZ, R33 ;  /* 0x000000ffff367224 */ /* 0x000fe200078e0021 */
[----:B------:R-:W-:Y:S01]  /*2370*/  MOV R55, R35 ;  /* 0x0000002300377202 */ /* 0x000fe20000000f00 */
[C---:B------:R-:W-:Y:S01]  /*2380*/  FMUL R29, R13.reuse, R48 ;  /* 0x000000300d1d7220 */ /* 0x040fe20000400000 */
[----:B------:R-:W-:Y:S01]  /*2390*/  FSETP.NEU.AND P1, PT, R13, RZ, PT ;  /* 0x000000ff0d00720b */ /* 0x000fe20003f2d000 */
[----:B------:R-:W-:Y:S01]  /*23a0*/  BSSY.RECONVERGENT B1, `(.L_x_68) ;  /* 0x000001d000017945 */ /* 0x000fe20003800200 */
[----:B------:R-:W-:Y:S02]  /*23b0*/  ISETP.GE.AND P0, PT, R43, RZ, PT ;  /* 0x000000ff2b00720c */ /* 0x000fe40003f06270 */
[----:B------:R-:W1:Y:S01]  /*23c0*/  F2F.F64.F32 R46, R29 ;  /* 0x0000001d002e7310 */ /* 0x000e620000201800 */
[----:B------:R-:W-:-:S02]  /*23d0*/  DADD R58, -RZ, -R54 ;  /* 0x00000000ff3a7229 */ /* 0x000fc40000000936 */
[----:B0-----:R-:W-:-:S08]  /*23e0*/  DADD R48, -R44, 1 ;  /* 0x3ff000002c307429 */ /* 0x001fd00000000100 */
[----:B-1----:R-:W-:-:S06]  /*23f0*/  DADD R56, -R46, R48 ;  /* 0x000000002e387229 */ /* 0x002fcc0000000130 */
[----:B------:R-:W0:Y:S04]  /*2400*/  MUFU.RCP64H R49, R57 ;  /* 0x0000003900317308 */ /* 0x000e280000001800 */
[----:B------:R-:W-:-:S04]  /*2410*/  IADD3 R48, PT, PT, R57, 0x300402, RZ ;  /* 0x0030040239307810 */ /* 0x000fc80007ffe0ff */
[----:B------:R-:W-:Y:S02]  /*2420*/  FSETP.GEU.AND P3, PT, |R48|, 5.8789094863358348022e-39, PT ;  /* 0x004004023000780b */ /* 0x000fe40003f6e200 */
[----:B0-----:R-:W-:-:S08]  /*2430*/  DFMA R46, -R56, R48, 1 ;  /* 0x3ff00000382e742b */ /* 0x001fd00000000130 */
[----:B------:R-:W-:Y:S02]  /*2440*/  DFMA R52, R46, R46, R46 ;  /* 0x0000002e2e34722b */ /* 0x000fe4000000002e */
[----:B------:R-:W-:-:S06]  /*2450*/  DADD R46, R42, 3 ;  /* 0x400800002a2e7429 */ /* 0x000fcc0000000000 */
[----:B------:R-:W-:-:S04]  /*2460*/  DFMA R52, R48, R52, R48 ;  /* 0x000000343034722b */ /* 0x000fc80000000030 */
[----:B------:R-:W-:Y:S02]  /*2470*/  LOP3.LUT R46, R47, 0x7ff00000, RZ, 0xc0, !PT ;  /* 0x7ff000002f2e7812 */ /* 0x000fe400078ec0ff */
[----:B------:R-:W-:Y:S02]  /*2480*/  FSEL R47, R59, R35, !P0 ;  /* 0x000000233b2f7208 */ /* 0x000fe40004000000 */
[----:B------:R-:W-:Y:S01]  /*2490*/  ISETP.NE.AND P2, PT, R46, 0x7ff00000, PT ;  /* 0x7ff000002e00780c */ /* 0x000fe20003f45270 */
[----:B------:R-:W-:Y:S01]  /*24a0*/  DFMA R54, -R56, R52, 1 ;  /* 0x3ff000003836742b */ /* 0x000fe20000000134 */
[----:B------:R-:W-:Y:S01]  /*24b0*/  FSEL R46, R58, R33, !P0 ;  /* 0x000000213a2e7208 */ /* 0x000fe20004000000 */
[----:B------:R-:W-:Y:S01]  /*24c0*/  @!P1 IMAD.MOV.U32 R46, RZ, RZ, RZ ;  /* 0x000000ffff2e9224 */ /* 0x000fe200078e00ff */
[----:B------:R-:W-:-:S05]  /*24d0*/  @!P1 MOV R47, R43 ;  /* 0x0000002b002f9202 */ /* 0x000fca0000000f00 */
[----:B------:R-:W-:-:S04]  /*24e0*/  DFMA R52, R52, R54, R52 ;  /* 0x000000363434722b */ /* 0x000fc80000000034 */
[----:B------:R-:W-:Y:S07]  /*24f0*/  @P2 BRA `(.L_x_69) ;  /* 0x00000000001c2947 */ /* 0x000fee0003800000 */
[----:B------:R-:W-:-:S13]  /*2500*/  FSETP.NAN.AND P1, PT, R13, R13, PT ;  /* 0x0000000d0d00720b */ /* 0x000fda0003f28000 */
[----:B------:R-:W-:Y:S01]  /*2510*/  @P1 DADD R46, R42, 3 ;  /* 0x400800002a2e1429 */ /* 0x000fe20000000000 */
[----:B------:R-:W-:Y:S10]  /*2520*/  @P1 BRA `(.L_x_69) ;  /* 0x0000000000101947 */ /* 0x000ff40003800000 */
[----:B------:R-:W-:-:S14]  /*2530*/  DSETP.NEU.AND P1, PT, |R42|, +INF , PT ;  /* 0x7ff000002a00742a */ /* 0x000fdc0003f2d200 */
[----:B------:R-:W-:Y:S01]  /*2540*/  @!P1 IMAD.MOV.U32 R3, RZ, RZ, -0x100000 ;  /* 0xfff00000ff039424 */ /* 0x000fe200078e00ff */
[----:B------:R-:W-:-:S04]  /*2550*/  @!P1 MOV R46, RZ ;  /* 0x000000ff002e9202 */ /* 0x000fc80000000f00 */
[----:B------:R-:W-:-:S07]  /*2560*/  @!P1 SEL R47, R3, 0x7ff00000, !P0 ;  /* 0x7ff00000032f9807 */ /* 0x000fce0004000000 */
.L_x_69:
[----:B------:R-:W-:Y:S05]  /*2570*/  BSYNC.RECONVERGENT B1 ;  /* 0x0000000000017941 */ /* 0x000fea0003800200 */
.L_x_68:
[----:B------:R-:W-:Y:S04]  /*2580*/  BSSY.RECONVERGENT B1, `(.L_x_70) ;  /* 0x0000008000017945 */ /* 0x000fe80003800200 */
[----:B------:R-:W-:Y:S05]  /*2590*/  @P3 BRA `(.L_x_71) ;  /* 0x0000000000183947 */ /* 0x000fea0003800000 */
[----:B------:R-:W-:Y:S01]  /*25a0*/  LOP3.LUT R3, R57, 0x7fffffff, RZ, 0xc0, !PT ;  /* 0x7fffffff39037812 */ /* 0x000fe200078ec0ff */
[----:B------:R-:W-:Y:S01]  /*25b0*/  IMAD.MOV.U32 R52, RZ, RZ, R56 ;  /* 0x000000ffff347224 */ /* 0x000fe200078e0038 */
[----:B------:R-:W-:Y:S02]  /*25c0*/  MOV R53, R57 ;  /* 0x0000003900357202 */ /* 0x000fe40000000f00 */
[----:B------:R-:W-:Y:S01]  /*25d0*/  MOV R54, 0x2600 ;  /* 0x0000260000367802 */ /* 0x000fe20000000f00 */
[----:B------:R-:W-:-:S07]  /*25e0*/  VIADD R58, R3, 0xfff00000 ;  /* 0xfff00000033a7836 */ /* 0x000fce0000000000 */
[----:B------:R-:W-:Y:S05]  /*25f0*/  CALL.REL.NOINC `($__internal_1_$__cuda_sm20_dblrcp_rn_slowpath_v3) ;  /* 0x0000004000487944 */ /* 0x000fea0003c00000 */
.L_x_71:
[----:B------:R-:W-:Y:S05]  /*2600*/  BSYNC.RECONVERGENT B1 ;  /* 0x0000000000017941 */ /* 0x000fea0003800200 */
.L_x_70:
[----:B------:R-:W0:Y:S01]  /*2610*/  MUFU.RCP64H R57, R43 ;  /* 0x0000002b00397308 */ /* 0x000e220000001800 */
[----:B------:R-:W-:Y:S01]  /*2620*/  FMUL R3, R13, R13 ;  /* 0x0000000d0d037220 */ /* 0x000fe20000400000 */
[----:B------:R-:W-:Y:S01]  /*2630*/  IADD3 R56, PT, PT, R43, 0x300402, RZ ;  /* 0x003004022b387810 */ /* 0x000fe20007ffe0ff */
[----:B------:R-:W-:Y:S01]  /*2640*/  DMUL R46, R46, -2 ;  /* 0xc00000002e2e7828 */ /* 0x000fe20000000000 */
[----:B------:R-:W-:Y:S01]  /*2650*/  FSETP.NEU.AND P0, PT, R13, 1, PT ;  /* 0x3f8000000d00780b */ /* 0x000fe20003f0d000 */
[C---:B------:R-:W-:Y:S01]  /*2660*/  FMUL R29, R3.reuse, R10 ;  /* 0x0000000a031d7220 */ /* 0x040fe20000400000 */
[----:B------:R-:W-:Y:S01]  /*2670*/  FMUL R3, R3, R12 ;  /* 0x0000000c03037220 */ /* 0x000fe20000400000 */
[----:B------:R-:W-:Y:S02]  /*2680*/  BSSY.RECONVERGENT B1, `(.L_x_72) ;  /* 0x0000020000017945 */ /* 0x000fe40003800200 */
[----:B------:R-:W-:Y:S01]  /*2690*/  FMUL R33, R29, R10 ;  /* 0x0000000a1d217220 */ /* 0x000fe20000400000 */
[----:B------:R-:W-:-:S02]  /*26a0*/  FMUL R29, R3, R12 ;  /* 0x0000000c031d7220 */ /* 0x000fc40000400000 */
[----:B------:R-:W-:Y:S01]  /*26b0*/  F2F.F32.F64 R3, R52 ;  /* 0x0000003400037310 */ /* 0x000fe20000301000 */
[----:B------:R-:W-:Y:S02]  /*26c0*/  FSEL R60, R46, RZ, P0 ;  /* 0x000000ff2e3c7208 */ /* 0x000fe40000000000 */
[----:B------:R-:W-:Y:S01]  /*26d0*/  FSEL R61, R47, -2, P0 ;  /* 0xc00000002f3d7808 */ /* 0x000fe20000000000 */
[----:B0-----:R-:W-:Y:S01]  /*26e0*/  DFMA R54, -R42, R56, 1 ;  /* 0x3ff000002a36742b */ /* 0x001fe20000000138 */
[----:B------:R-:W-:-:S03]  /*26f0*/  FSETP.GEU.AND P0, PT, |R56|, 5.8789094863358348022e-39, PT ;  /* 0x004004023800780b */ /* 0x000fc60003f0e200 */
[----:B------:R-:W0:Y:S04]  /*2700*/  F2F.F64.F32 R48, R33 ;  /* 0x0000002100307310 */ /* 0x000e280000201800 */
[----:B------:R-:W-:Y:S02]  /*2710*/  DFMA R58, R54, R54, R54 ;  /* 0x00000036363a722b */ /* 0x000fe40000000036 */
[----:B------:R-:W-:Y:S02]  /*2720*/  DMUL R54, R40, R60 ;  /* 0x0000003c28367228 */ /* 0x000fe40000000000 */
[----:B------:R1:W2:Y:S04]  /*2730*/  F2F.F64.F32 R46, R29 ;  /* 0x0000001d002e7310 */ /* 0x0002a80000201800 */
[----:B------:R-:W-:-:S02]  /*2740*/  DFMA R58, R56, R58, R56 ;  /* 0x0000003a383a722b */ /* 0x000fc40000000038 */
[----:B0-----:R-:W-:Y:S01]  /*2750*/  DADD R48, R48, 1 ;  /* 0x3ff0000030307429 */ /* 0x001fe20000000000 */
[----:B-1----:R-:W-:Y:S01]  /*2760*/  FMUL R29, R13, -R10 ;  /* 0x8000000a0d1d7220 */ /* 0x002fe20000400000 */
[----:B------:R-:W-:-:S04]  /*2770*/  DMUL R54, R50, R54 ;  /* 0x0000003632367228 */ /* 0x000fc80000000000 */
[----:B------:R-:W-:Y:S02]  /*2780*/  DFMA R60, -R42, R58, 1 ;  /* 0x3ff000002a3c742b */ /* 0x000fe4000000013a */
[----:B--2---:R-:W-:Y:S01]  /*2790*/  DADD R48, R46, R48 ;  /* 0x000000002e307229 */ /* 0x004fe20000000030 */
[----:B------:R0:W1:Y:S01]  /*27a0*/  F2F.F64.F32 R46, R10 ;  /* 0x0000000a002e7310 */ /* 0x0000620000201800 */
[----:B------:R-:W-:-:S04]  /*27b0*/  DMUL R36, R36, R54 ;  /* 0x0000003624247228 */ /* 0x000fc80000000000 */
[----:B------:R-:W-:Y:S02]  /*27c0*/  DFMA R58, R58, R60, R58 ;  /* 0x0000003c3a3a722b */ /* 0x000fe4000000003a */
[----:B------:R-:W-:Y:S02]  /*27d0*/  DMUL R50, R50, R48 ;  /* 0x0000003032327228 */ /* 0x000fe40000000000 */
[----:B------:R-:W-:Y:S01]  /*27e0*/  DADD R48, R44, 1 ;  /* 0x3ff000002c307429 */ /* 0x000fe20000000000 */
[----:B0-----:R-:W-:Y:S10]  /*27f0*/  @P0 BRA `(.L_x_73) ;  /* 0x0000000000200947 */ /* 0x001ff40003800000 */
[----:B------:R-:W-:Y:S01]  /*2800*/  LOP3.LUT R33, R43, 0x7fffffff, RZ, 0xc0, !PT ;  /* 0x7fffffff2b217812 */ /* 0x000fe200078ec0ff */
[----:B------:R-:W-:Y:S01]  /*2810*/  IMAD.MOV.U32 R52, RZ, RZ, R42 ;  /* 0x000000ffff347224 */ /* 0x000fe200078e002a */
[----:B------:R-:W-:Y:S02]  /*2820*/  MOV R53, R43 ;  /* 0x0000002b00357202 */ /* 0x000fe40000000f00 */
[----:B------:R-:W-:Y:S01]  /*2830*/  MOV R54, 0x2860 ;  /* 0x0000286000367802 */ /* 0x000fe20000000f00 */
[----:B------:R-:W-:-:S07]  /*2840*/  VIADD R58, R33, 0xfff00000 ;  /* 0xfff00000213a7836 */ /* 0x000fce0000000000 */
[----:B-1----:R-:W-:Y:S05]  /*2850*/  CALL.REL.NOINC `($__internal_1_$__cuda_sm20_dblrcp_rn_slowpath_v3) ;  /* 0x0000003c00b07944 */ /* 0x002fea0003c00000 */
[----:B------:R-:W-:Y:S01]  /*2860*/  MOV R58, R52 ;  /* 0x00000034003a7202 */ /* 0x000fe20000000f00 */
[----:B------:R-:W-:-:S07]  /*2870*/  IMAD.MOV.U32 R59, RZ, RZ, R53 ;  /* 0x000000ffff3b7224 */ /* 0x000fce00078e0035 */
.L_x_73:
[----:B------:R-:W-:Y:S05]  /*2880*/  BSYNC.RECONVERGENT B1 ;  /* 0x0000000000017941 */ /* 0x000fea0003800200 */
.L_x_72:
[----:B------:R-:W-:Y:S01]  /*2890*/  DMUL R54, R42, 0.5 ;  /* 0x3fe000002a367828 */ /* 0x000fe20000000000 */
[-C--:B------:R-:W-:Y:S01]  /*28a0*/  FMUL R13, R13, R12.reuse ;  /* 0x0000000c0d0d7220 */ /* 0x080fe20000400000 */
[----:B------:R-:W-:Y:S01]  /*28b0*/  DADD R44, R44, -1 ;  /* 0xbff000002c2c7429 */ /* 0x000fe20000000000 */
[----:B------:R-:W-:Y:S01]  /*28c0*/  FMUL R21, R10, -R21 ;  /* 0x800000150a157220 */ /* 0x000fe20000400000 */
[----:B------:R-:W0:Y:S01]  /*28d0*/  MUFU.RCP R56, R3 ;  /* 0x0000000300387308 */ /* 0x000e220000001000 */
[----:B------:R-:W-:Y:S01]  /*28e0*/  FMUL R13, R13, R12 ;  /* 0x0000000c0d0d7220 */ /* 0x000fe20000400000 */
[----:B------:R-:W-:Y:S02]  /*28f0*/  BSSY.RECONVERGENT B3, `(.L_x_74) ;  /* 0x0000019000037945 */ /* 0x000fe40003800200 */
[----:B------:R-:W-:Y:S02]  /*2900*/  DMUL R54, R42, R54 ;  /* 0x000000362a367228 */ /* 0x000fe40000000000 */
[----:B------:R-:W-:-:S02]  /*2910*/  DFMA R44, R6, R44, R50 ;  /* 0x0000002c062c722b */ /* 0x000fc40000000032 */
[----:B------:R-:W2:Y:S04]  /*2920*/  F2F.F64.F32 R52, R13 ;  /* 0x0000000d00347310 */ /* 0x000ea80000201800 */
[----:B------:R-:W-:-:S04]  /*2930*/  DMUL R54, R40, R54 ;  /* 0x0000003628367228 */ /* 0x000fc80000000000 */
[----:B------:R-:W3:Y:S04]  /*2940*/  F2F.F64.F32 R6, R21 ;  /* 0x0000001500067310 */ /* 0x000ee80000201800 */
[----:B------:R-:W-:Y:S02]  /*2950*/  DFMA R54, R40, R54, 1 ;  /* 0x3ff000002836742b */ /* 0x000fe40000000036 */
[----:B--2---:R-:W-:Y:S02]  /*2960*/  DADD R52, -R52, R58 ;  /* 0x0000000034347229 */ /* 0x004fe4000000013a */
[----:B------:R-:W2:Y:S06]  /*2970*/  FCHK P0, R0, R3 ;  /* 0x0000000300007302 */ /* 0x000eac0000000000 */
[----:B------:R-:W-:-:S02]  /*2980*/  DFMA R36, R4, R52, R36 ;  /* 0x000000340424722b */ /* 0x000fc40000000024 */
[----:B------:R4:W1:Y:S01]  /*2990*/  F2F.F32.F64 R60, R44 ;  /* 0x0000002c003c7310 */ /* 0x0008620000301000 */
[----:B---3--:R-:W-:Y:S01]  /*29a0*/  DMUL R6, R6, R54 ;  /* 0x0000003606067228 */ /* 0x008fe20000000000 */
[----:B0-----:R-:W-:-:S04]  /*29b0*/  FFMA R5, -R3, R56, 1 ;  /* 0x3f80000003057423 */ /* 0x001fc80000000138 */
[----:B------:R-:W-:Y:S02]  /*29c0*/  FFMA R5, R56, R5, R56 ;  /* 0x0000000538057223 */ /* 0x000fe40000000038 */
[----:B------:R4:W0:Y:S02]  /*29d0*/  F2F.F32.F64 R62, R36 ;  /* 0x00000024003e7310 */ /* 0x0008240000301000 */
[----:B------:R-:W-:-:S04]  /*29e0*/  FFMA R4, R0, R5, RZ ;  /* 0x0000000500047223 */ /* 0x000fc800000000ff */
[----:B------:R-:W-:Y:S02]  /*29f0*/  FFMA R13, -R3, R4, R0 ;  /* 0x00000004030d7223 */ /* 0x000fe40000000100 */
[----:B------:R4:W3:Y:S02]  /*2a00*/  F2F.F32.F64 R64, R6 ;  /* 0x0000000600407310 */ /* 0x0008e40000301000 */
[----:B------:R-:W-:Y:S01]  /*2a10*/  FFMA R13, R5, R13, R4 ;  /* 0x0000000d050d7223 */ /* 0x000fe20000000004 */
[----:B-12---:R-:W-:Y:S06]  /*2a20*/  @!P0 BRA `(.L_x_75) ;  /* 0x0000000000148947 */ /* 0x006fec0003800000 */
[----:B----4-:R-:W-:Y:S01]  /*2a30*/  MOV R7, R0 ;  /* 0x0000000000077202 */ /* 0x010fe20000000f00 */
[----:B------:R-:W-:Y:S01]  /*2a40*/  IMAD.MOV.U32 R6, RZ, RZ, R3 ;  /* 0x000000ffff067224 */ /* 0x000fe200078e0003 */
[----:B------:R-:W-:-:S07]  /*2a50*/  MOV R33, 0x2a70 ;  /* 0x00002a7000217802 */ /* 0x000fce0000000f00 */
[----:B0--3--:R-:W-:Y:S05]  /*2a60*/  CALL.REL.NOINC `($__internal_5_$__cuda_sm3x_div_rn_noftz_f32_slowpath) ;  /* 0x0000004800687944 */ /* 0x009fea0003c00000 */
[----:B------:R-:W-:-:S07]  /*2a70*/  MOV R13, R35 ;  /* 0x00000023000d7202 */ /* 0x000fce0000000f00 */
.L_x_75:
[----:B------:R-:W-:Y:S05]  /*2a80*/  BSYNC.RECONVERGENT B3 ;  /* 0x0000000000037941 */ /* 0x000fea0003800200 */
.L_x_74:
[----:B------:R-:W4:Y:S01]  /*2a90*/  MUFU.RCP64H R5, R43 ;  /* 0x0000002b00057308 */ /* 0x000f220000001800 */
[----:B------:R-:W-:Y:S02]  /*2aa0*/  IMAD.MOV.U32 R4, RZ, RZ, 0x1 ;  /* 0x00000001ff047424 */ /* 0x000fe400078e00ff */
[----:B------:R-:W-:Y:S01]  /*2ab0*/  FADD R10, R13, -R10 ;  /* 0x8000000a0d0a7221 */ /* 0x000fe20000000000 */
[----:B------:R-:W-:Y:S01]  /*2ac0*/  FMUL R12, R29, R12 ;  /* 0x0000000c1d0c7220 */ /* 0x000fe20000400000 */
[----:B------:R-:W-:Y:S01]  /*2ad0*/  FSETP.GEU.AND P1, PT, |R49|, 6.5827683646048100446e-37, PT ;  /* 0x036000003100780b */ /* 0x000fe20003f2e200 */
[----:B------:R-:W-:Y:S01]  /*2ae0*/  BSSY.RECONVERGENT B1, `(.L_x_76) ;  /* 0x0000018000017945 */ /* 0x000fe20003800200 */
[C---:B------:R-:W-:Y:S01]  /*2af0*/  FMUL R13, R3.reuse, R10 ;  /* 0x0000000a030d7220 */ /* 0x040fe20000400000 */
[----:B------:R-:W-:-:S04]  /*2b00*/  FMUL R21, R3, R12 ;  /* 0x0000000c03157220 */ /* 0x000fc80000400000 */
[----:B------:R1:W-:Y:S04]  /*2b10*/  ST.E desc[UR36][R16.64], R13 ;  /* 0x0000000d10007985 */ /* 0x0003e8000c101924 */
[----:B------:R1:W-:Y:S01]  /*2b20*/  ST.E desc[UR36][R16.64+0x4], R21 ;  /* 0x0000041510007985 */ /* 0x0003e2000c101924 */
[----:B----4-:R-:W-:-:S08]  /*2b30*/  DFMA R6, -R42, R4, 1 ;  /* 0x3ff000002a06742b */ /* 0x010fd00000000104 */
        /* <DEDUP_REMOVED lines=9> */
[----:B-1----:R-:W-:Y:S05]  /*2bd0*/  @P0 BRA P1, `(.L_x_77) ;  /* 0x0000000000200947 */ /* 0x002fea0000800000 */
[----:B------:R-:W-:Y:S01]  /*2be0*/  MOV R52, R48 ;  /* 0x0000003000347202 */ /* 0x000fe20000000f00 */
[----:B------:R-:W-:Y:S01]  /*2bf0*/  IMAD.MOV.U32 R53, RZ, RZ, R49 ;  /* 0x000000ffff357224 */ /* 0x000fe200078e0031 */
[----:B------:R-:W-:Y:S01]  /*2c00*/  MOV R12, R42 ;  /* 0x0000002a000c7202 */ /* 0x000fe20000000f00 */
[----:B------:R-:W-:Y:S01]  /*2c10*/  IMAD.MOV.U32 R13, RZ, RZ, R43 ;  /* 0x000000ffff0d7224 */ /* 0x000fe200078e002b */
[----:B------:R-:W-:-:S07]  /*2c20*/  MOV R21, 0x2c40 ;  /* 0x00002c4000157802 */ /* 0x000fce0000000f00 */
[----:B0--3--:R-:W-:Y:S05]  /*2c30*/  CALL.REL.NOINC `($__internal_2_$__cuda_sm20_div_rn_f64_full) ;  /* 0x0000003c005c7944 */ /* 0x009fea0003c00000 */
[----:B------:R-:W-:Y:S01]  /*2c40*/  MOV R4, R54 ;  /* 0x0000003600047202 */ /* 0x000fe20000000f00 */
[----:B------:R-:W-:-:S07]  /*2c50*/  IMAD.MOV.U32 R5, RZ, RZ, R55 ;  /* 0x000000ffff057224 */ /* 0x000fce00078e0037 */
.L_x_77:
[----:B------:R-:W-:Y:S05]  /*2c60*/  BSYNC.RECONVERGENT B1 ;  /* 0x0000000000017941 */ /* 0x000fea0003800200 */
.L_x_76:
[----:B------:R-:W-:Y:S01]  /*2c70*/  DMUL R12, R42, R38 ;  /* 0x000000262a0c7228 */ /* 0x000fe20000000000 */
[----:B------:R-:W1:Y:S01]  /*2c80*/  F2F.F64.F32 R6, R29 ;  /* 0x0000001d00067310 */ /* 0x000e620000201800 */
[----:B------:R-:W-:Y:S01]  /*2c90*/  DMUL R38, R38, R46 ;  /* 0x0000002e26267228 */ /* 0x000fe20000000000 */
[C---:B---3--:R-:W-:Y:S01]  /*2ca0*/  FMUL R33, R3.reuse, R64 ;  /* 0x0000004003217220 */ /* 0x048fe20000400000 */
[C---:B------:R-:W-:Y:S01]  /*2cb0*/  FMUL R35, R3.reuse, R60 ;  /* 0x0000003c03237220 */ /* 0x040fe20000400000 */
[----:B0-----:R-:W-:Y:S01]  /*2cc0*/  FMUL R21, R3, R62 ;  /* 0x0000003e03157220 */ /* 0x001fe20000400000 */
[----:B------:R-:W-:Y:S01]  /*2cd0*/  BSSY.RECONVERGENT B1, `(.L_x_78) ;  /* 0x00000b8000017945 */ /* 0x000fe20003800200 */
[----:B------:R-:W-:Y:S01]  /*2ce0*/  MOV R0, RZ ;  /* 0x000000ff00007202 */ /* 0x000fe20000000f00 */
[----:B------:R-:W-:Y:S01]  /*2cf0*/  DMUL R12, R42, R12 ;  /* 0x0000000c2a0c7228 */ /* 0x000fe20000000000 */
[----:B------:R-:W0:Y:S01]  /*2d00*/  F2F.F32.F64 R4, R4 ;  /* 0x0000000400047310 */ /* 0x000e220000301000 */
[----:B------:R-:W-:Y:S01]  /*2d10*/  DMUL R38, R48, R38 ;  /* 0x0000002630267228 */ /* 0x000fe20000000000 */
[----:B------:R-:W-:Y:S04]  /*2d20*/  ST.E desc[UR36][R16.64+0x1c], R33 ;  /* 0x00001c2110007985 */ /* 0x000fe8000c101924 */
[----:B------:R-:W-:Y:S01]  /*2d30*/  ST.E desc[UR36][R16.64+0x20], R35 ;  /* 0x0000202310007985 */ /* 0x000fe2000c101924 */
[----:B------:R-:W-:-:S02]  /*2d40*/  DMUL R12, R46, R12 ;  /* 0x0000000c2e0c7228 */ /* 0x000fc40000000000 */
[----:B-1----:R-:W-:Y:S01]  /*2d50*/  DMUL R6, R8, R6 ;  /* 0x0000000608067228 */ /* 0x002fe20000000000 */
[----:B------:R1:W-:Y:S01]  /*2d60*/  ST.E desc[UR36][R16.64+0x18], R21 ;  /* 0x0000181510007985 */ /* 0x0003e2000c101924 */
[----:B------:R-:W2:Y:S04]  /*2d70*/  F2F.F32.F64 R38, R38 ;  /* 0x0000002600267310 */ /* 0x000ea80000301000 */
[----:B------:R-:W-:Y:S01]  /*2d80*/  DMUL R12, R46, R12 ;  /* 0x0000000c2e0c7228 */ /* 0x000fe20000000000 */
[----:B0-----:R-:W-:-:S03]  /*2d90*/  FMUL R5, R3, R4 ;  /* 0x0000000403057220 */ /* 0x001fc60000400000 */
[----:B------:R-:W0:Y:S02]  /*2da0*/  F2F.F32.F64 R6, R6 ;  /* 0x0000000600067310 */ /* 0x000e240000301000 */
[----:B------:R3:W-:Y:S01]  /*2db0*/  ST.E desc[UR36][R16.64+0x8], R5 ;  /* 0x0000080510007985 */ /* 0x0007e2000c101924 */
[----:B-1----:R-:W-:Y:S01]  /*2dc0*/  HFMA2 R21, -RZ, RZ, 0, 0 ;  /* 0x00000000ff157431 */ /* 0x002fe200000001ff */
[----:B------:R-:W-:Y:S01]  /*2dd0*/  DFMA R12, R40, -R12, R50 ;  /* 0x8000000c280c722b */ /* 0x000fe20000000032 */
[----:B--2---:R-:W-:-:S05]  /*2de0*/  FMUL R29, R3, R38 ;  /* 0x00000026031d7220 */ /* 0x004fca0000400000 */
[----:B------:R3:W-:Y:S04]  /*2df0*/  ST.E desc[UR36][R16.64+0x14], R29 ;  /* 0x0000141d10007985 */ /* 0x0007e8000c101924 */
[----:B------:R-:W1:Y:S01]  /*2e00*/  F2F.F32.F64 R12, R12 ;  /* 0x0000000c000c7310 */ /* 0x000e620000301000 */
[----:B0-----:R-:W-:-:S05]  /*2e10*/  FMUL R7, R3, R6 ;  /* 0x0000000603077220 */ /* 0x001fca0000400000 */
[----:B------:R3:W-:Y:S01]  /*2e20*/  ST.E desc[UR36][R16.64+0xc], R7 ;  /* 0x00000c0710007985 */ /* 0x0007e2000c101924 */
[----:B-1----:R-:W-:Y:S01]  /*2e30*/  FMUL R9, R3, R12 ;  /* 0x0000000c03097220 */ /* 0x002fe20000400000 */
[----:B------:R-:W-:-:S04]  /*2e40*/  IMAD.MOV.U32 R3, RZ, RZ, RZ ;  /* 0x000000ffff037224 */ /* 0x000fc800078e00ff */
[----:B------:R3:W-:Y:S03]  /*2e50*/  ST.E desc[UR36][R16.64+0x10], R9 ;  /* 0x0000100910007985 */ /* 0x0007e6000c101924 */
.L_x_79:
[C---:B0-----:R-:W-:Y:S02]  /*2e60*/  IADD3 R36, P1, PT, R3.reuse, R2, RZ ;  /* 0x0000000203247210 */ /* 0x041fe40007f3e0ff */
[C---:B------:R-:W-:Y:S02]  /*2e70*/  IADD3 R8, P2, PT, R3.reuse, R25, RZ ;  /* 0x0000001903087210 */ /* 0x040fe40007f5e0ff */
[----:B------:R-:W-:Y:S01]  /*2e80*/  IADD3 R4, P3, PT, R3, R27, RZ ;  /* 0x0000001b03047210 */ /* 0x000fe20007f7e0ff */
[C---:B------:R-:W-:Y:S01]  /*2e90*/  IMAD.X R37, R21.reuse, 0x1, R24, P1 ;  /* 0x0000000115257824 */ /* 0x040fe200008e0618 */
[----:B------:R-:W-:Y:S02]  /*2ea0*/  IADD3 R6, P0, PT, R18, R3, RZ ;  /* 0x0000000312067210 */ /* 0x000fe40007f1e0ff */
[C---:B---3--:R-:W-:Y:S01]  /*2eb0*/  IADD3.X R9, PT, PT, R21.reuse, R26, RZ, P2, !PT ;  /* 0x0000001a15097210 */ /* 0x048fe200017fe4ff */
[----:B------:R-:W-:Y:S01]  /*2ec0*/  IMAD.X R5, R21, 0x1, R28, P3 ;  /* 0x0000000115057824 */ /* 0x000fe200018e061c */
[----:B------:R-:W-:Y:S01]  /*2ed0*/  IADD3.X R7, PT, PT, R19, R21, RZ, P0, !PT ;  /* 0x0000001513077210 */ /* 0x000fe200007fe4ff */
[----:B------:R-:W-:Y:S04]  /*2ee0*/  ST.E desc[UR36][R36.64], RZ ;  /* 0x000000ff24007985 */ /* 0x000fe8000c101924 */
[----:B------:R-:W-:Y:S04]  /*2ef0*/  ST.E desc[UR36][R8.64], RZ ;  /* 0x000000ff08007985 */ /* 0x000fe8000c101924 */
[----:B------:R-:W-:Y:S04]  /*2f00*/  ST.E desc[UR36][R4.64], RZ ;  /* 0x000000ff04007985 */ /* 0x000fe8000c101924 */
[----:B------:R-:W2:Y:S04]  /*2f10*/  LD.E R10, desc[UR36][R6.64] ;  /* 0x00000024060a7980 */ /* 0x000ea8000c101900 */
[----:B------:R-:W2:Y:S04]  /*2f20*/  LD.E R29, desc[UR36][R18.64] ;  /* 0x00000024121d7980 */ /* 0x000ea8000c101900 */
[----:B------:R-:W2:Y:S01]  /*2f30*/  LD.E R33, desc[UR36][R36.64] ;  /* 0x0000002424217980 */ /* 0x000ea2000c101900 */
[----:B------:R-:W-:-:S05]  /*2f40*/  IADD3 R12, P0, PT, R16, R3, RZ ;  /* 0x00000003100c7210 */ /* 0x000fca0007f1e0ff */
[----:B------:R-:W-:Y:S02]  /*2f50*/  IMAD.X R13, R17, 0x1, R21, P0 ;  /* 0x00000001110d7824 */ /* 0x000fe400000e0615 */
[----:B--2---:R-:W-:-:S05]  /*2f60*/  FFMA R29, R10, R29, R33 ;  /* 0x0000001d0a1d7223 */ /* 0x004fca0000000021 */
[----:B------:R0:W-:Y:S04]  /*2f70*/  ST.E desc[UR36][R36.64], R29 ;  /* 0x0000001d24007985 */ /* 0x0001e8000c101924 */
[----:B------:R-:W2:Y:S04]  /*2f80*/  LD.E R33, desc[UR36][R16.64] ;  /* 0x0000002410217980 */ /* 0x000ea8000c101900 */
[----:B------:R-:W2:Y:S04]  /*2f90*/  LD.E R35, desc[UR36][R8.64] ;  /* 0x0000002408237980 */ /* 0x000ea8000c101900 */
[----:B------:R-:W2:Y:S02]  /*2fa0*/  LD.E R10, desc[UR36][R12.64] ;  /* 0x000000240c0a7980 */ /* 0x000ea4000c101900 */
[----:B--2---:R-:W-:-:S05]  /*2fb0*/  FFMA R33, R10, R33, R35 ;  /* 0x000000210a217223 */ /* 0x004fca0000000023 */
[----:B------:R1:W-:Y:S04]  /*2fc0*/  ST.E desc[UR36][R8.64], R33 ;  /* 0x0000002108007985 */ /* 0x0003e8000c101924 */
[----:B------:R-:W2:Y:S04]  /*2fd0*/  LD.E R10, desc[UR36][R6.64] ;  /* 0x00000024060a7980 */ /* 0x000ea8000c101900 */
[----:B------:R-:W2:Y:S04]  /*2fe0*/  LD.E R35, desc[UR36][R16.64] ;  /* 0x0000002410237980 */ /* 0x000ea8000c101900 */
[----:B------:R-:W2:Y:S02]  /*2ff0*/  LD.E R39, desc[UR36][R4.64] ;  /* 0x0000002404277980 */ /* 0x000ea4000c101900 */
[----:B--2---:R-:W-:-:S05]  /*3000*/  FFMA R35, R10, R35, R39 ;  /* 0x000000230a237223 */ /* 0x004fca0000000027 */
[----:B------:R2:W-:Y:S04]  /*3010*/  ST.E desc[UR36][R4.64], R35 ;  /* 0x0000002304007985 */ /* 0x0005e8000c101924 */
[----:B------:R-:W3:Y:S04]  /*3020*/  LD.E R10, desc[UR36][R6.64+0x4] ;  /* 0x00000424060a7980 */ /* 0x000ee8000c101900 */
[----:B0-----:R-:W3:Y:S04]  /*3030*/  LD.E R29, desc[UR36][R18.64+0xc] ;  /* 0x00000c24121d7980 */ /* 0x001ee8000c101900 */
[----:B------:R-:W3:Y:S02]  /*3040*/  LD.E R39, desc[UR36][R36.64] ;  /* 0x0000002424277980 */ /* 0x000ee4000c101900 */
[----:B---3--:R-:W-:-:S05]  /*3050*/  FFMA R29, R10, R29, R39 ;  /* 0x0000001d0a1d7223 */ /* 0x008fca0000000027 */
[----:B------:R0:W-:Y:S04]  /*3060*/  ST.E desc[UR36][R36.64], R29 ;  /* 0x0000001d24007985 */ /* 0x0001e8000c101924 */
[----:B------:R-:W3:Y:S04]  /*3070*/  LD.E R10, desc[UR36][R12.64+0x4] ;  /* 0x000004240c0a7980 */ /* 0x000ee8000c101900 */
[----:B-1----:R-:W3:Y:S04]  /*3080*/  LD.E R33, desc[UR36][R16.64+0xc] ;  /* 0x00000c2410217980 */ /* 0x002ee8000c101900 */
[----:B------:R-:W3:Y:S02]  /*3090*/  LD.E R39, desc[UR36][R8.64] ;  /* 0x0000002408277980 */ /* 0x000ee4000c101900 */
[----:B---3--:R-:W-:-:S05]  /*30a0*/  FFMA R33, R10, R33, R39 ;  /* 0x000000210a217223 */ /* 0x008fca0000000027 */
[----:B------:R1:W-:Y:S04]  /*30b0*/  ST.E desc[UR36][R8.64], R33 ;  /* 0x0000002108007985 */ /* 0x0003e8000c101924 */
[----:B------:R-:W3:Y:S04]  /*30c0*/  LD.E R10, desc[UR36][R6.64+0x4] ;  /* 0x00000424060a7980 */ /* 0x000ee8000c101900 */
[----:B--2---:R-:W3:Y:S04]  /*30d0*/  LD.E R35, desc[UR36][R16.64+0xc] ;  /* 0x00000c2410237980 */ /* 0x004ee8000c101900 */
[----:B------:R-:W3:Y:S02]  /*30e0*/  LD.E R39, desc[UR36][R4.64] ;  /* 0x0000002404277980 */ /* 0x000ee4000c101900 */
[----:B---3--:R-:W-:-:S05]  /*30f0*/  FFMA R35, R10, R35, R39 ;  /* 0x000000230a237223 */ /* 0x008fca0000000027 */
        /* <DEDUP_REMOVED lines=16> */
[----:B------:R-:W-:Y:S04]  /*3200*/  ST.E desc[UR36][R36.64+0x4], RZ ;  /* 0x000004ff24007985 */ /* 0x000fe8000c101924 */
[----:B------:R-:W-:Y:S04]  /*3210*/  ST.E desc[UR36][R8.64+0x4], RZ ;  /* 0x000004ff08007985 */ /* 0x000fe8000c101924 */
[----:B------:R-:W-:Y:S04]  /*3220*/  ST.E desc[UR36][R4.64+0x4], RZ ;  /* 0x000004ff04007985 */ /* 0x000fe8000c101924 */
[----:B------:R-:W3:Y:S04]  /*3230*/  LD.E R10, desc[UR36][R6.64] ;  /* 0x00000024060a7980 */ /* 0x000ee8000c101900 */
[----:B0-----:R-:W3:Y:S04]  /*3240*/  LD.E R29, desc[UR36][R18.64+0x4] ;  /* 0x00000424121d7980 */ /* 0x001ee8000c101900 */
[----:B-1----:R-:W3:Y:S02]  /*3250*/  LD.E R33, desc[UR36][R36.64+0x4] ;  /* 0x0000042424217980 */ /* 0x002ee4000c101900 */
[----:B---3--:R-:W-:-:S05]  /*3260*/  FFMA R29, R10, R29, R33 ;  /* 0x0000001d0a1d7223 */ /* 0x008fca0000000021 */
[----:B------:R0:W-:Y:S04]  /*3270*/  ST.E desc[UR36][R36.64+0x4], R29 ;  /* 0x0000041d24007985 */ /* 0x0001e8000c101924 */
[----:B------:R-:W3:Y:S04]  /*3280*/  LD.E R10, desc[UR36][R12.64] ;  /* 0x000000240c0a7980 */ /* 0x000ee8000c101900 */
[----:B------:R-:W3:Y:S04]  /*3290*/  LD.E R33, desc[UR36][R16.64+0x4] ;  /* 0x0000042410217980 */ /* 0x000ee8000c101900 */
[----:B--2---:R-:W3:Y:S02]  /*32a0*/  LD.E R35, desc[UR36][R8.64+0x4] ;  /* 0x0000042408237980 */ /* 0x004ee4000c101900 */
[----:B---3--:R-:W-:-:S05]  /*32b0*/  FFMA R33, R10, R33, R35 ;  /* 0x000000210a217223 */ /* 0x008fca0000000023 */
        /* <DEDUP_REMOVED lines=81> */
[----:B------:R-:W3:Y:S01]  /*37d0*/  LD.E R39, desc[UR36][R4.64+0x8] ;  /* 0x0000082404277980 */ /* 0x000ee2000c101900 */
[----:B------:R-:W-:-:S02]  /*37e0*/  IADD3 R0, PT, PT, R0, 0x1, RZ ;  /* 0x0000000100007810 */ /* 0x000fc40007ffe0ff */
[----:B------:R-:W-:Y:S02]  /*37f0*/  IADD3 R3, P1, PT, R3, 0xc, RZ ;  /* 0x0000000c03037810 */ /* 0x000fe40007f3e0ff */
[----:B------:R-:W-:-:S03]  /*3800*/  ISETP.NE.AND P0, PT, R0, 0x3, PT ;  /* 0x000000030000780c */ /* 0x000fc60003f05270 */
[----:B------:R-:W-:Y:S02]  /*3810*/  IMAD.X R21, RZ, RZ, R21, P1 ;  /* 0x000000ffff157224 */ /* 0x000fe400008e0615 */
[----:B---3--:R-:W-:-:S05]  /*3820*/  FFMA R35, R10, R35, R39 ;  /* 0x000000230a237223 */ /* 0x008fca0000000027 */
[----:B------:R0:W-:Y:S03]  /*3830*/  ST.E desc[UR36][R4.64+0x8], R35 ;  /* 0x0000082304007985 */ /* 0x0001e6000c101924 */
[----:B------:R-:W-:Y:S05]  /*3840*/  @P0 BRA `(.L_x_79) ;  /* 0xfffffff400840947 */ /* 0x000fea000383ffff */
[----:B------:R-:W-:Y:S05]  /*3850*/  BSYNC.RECONVERGENT B1 ;  /* 0x0000000000017941 */ /* 0x000fea0003800200 */
.L_x_78:
[----:B------:R-:W1:Y:S01]  /*3860*/  LDCU UR4, c[0x0][0x3d0] ;  /* 0x00007a00ff0477ac */ /* 0x000e620008000800 */
[----:B0-----:R-:W-:Y:S01]  /*3870*/  MOV R4, 0x1 ;  /* 0x0000000100047802 */ /* 0x001fe20000000f00 */
[----:B------:R-:W0:Y:S08]  /*3880*/  LDC R10, c[0x0][0x3c0] ;  /* 0x0000f000ff0a7b82 */ /* 0x000e300000000800 */
[----:B------:R-:W2:Y:S01]  /*3890*/  LDC R40, c[0x0][0x3c8] ;  /* 0x0000f200ff287b82 */ /* 0x000ea20000000800 */
[----:B-1----:R-:W1:Y:S01]  /*38a0*/  F2F.F64.F32 R8, UR4 ;  /* 0x0000000400087d10 */ /* 0x002e620008201800 */
[----:B------:R-:W3:Y:S01]  /*38b0*/  LDCU UR4, c[0x0][0x3d8] ;  /* 0x00007b00ff0477ac */ /* 0x000ee20008000800 */
[----:B0-----:R-:W-:-:S02]  /*38c0*/  IMAD R0, R30, R10, R10 ;  /* 0x0000000a1e007224 */ /* 0x001fc400078e020a */
[----:B------:R-:W-:-:S04]  /*38d0*/  IMAD.MOV R3, RZ, RZ, -R10 ;  /* 0x000000ffff037224 */ /* 0x000fc800078e0a0a */
[----:B-1----:R-:W0:Y:S01]  /*38e0*/  MUFU.RCP64H R5, R9 ;  /* 0x0000000900057308 */ /* 0x002e220000001800 */
[----:B------:R-:W-:Y:S01]  /*38f0*/  LEA R0, R3, R0, 0x1 ;  /* 0x0000000003007211 */ /* 0x000fe200078e08ff */
[C---:B------:R-:W-:Y:S02]  /*3900*/  IMAD.IADD R3, R11.reuse, 0x1, R10 ;  /* 0x000000010b037824 */ /* 0x040fe400078e020a */
[-CC-:B--2---:R-:W-:Y:S02]  /*3910*/  IMAD R11, R11, R40.reuse, R40.reuse ;  /* 0x000000280b0b7224 */ /* 0x184fe400078e0228 */
[----:B------:R-:W-:Y:S02]  /*3920*/  IMAD.MOV R21, RZ, RZ, -R40 ;  /* 0x000000ffff157224 */ /* 0x000fe400078e0a28 */
[----:B---3--:R-:W1:Y:S01]  /*3930*/  F2F.F64.F32 R38, UR4 ;  /* 0x0000000400267d10 */ /* 0x008e620008201800 */
[----:B------:R-:W-:Y:S02]  /*3940*/  IMAD R33, R3, R40, R32 ;  /* 0x0000002803217224 */ /* 0x000fe400078e0220 */
[----:B------:R-:W-:-:S02]  /*3950*/  LEA R11, R21, R11, 0x1 ;  /* 0x0000000b150b7211 */ /* 0x000fc400078e08ff */
[----:B------:R-:W-:-:S03]  /*3960*/  IMAD R33, R33, 0x3, RZ ;  /* 0x0000000321217824 */ /* 0x000fc600078e02ff */
[----:B------:R-:W-:Y:S01]  /*3970*/  IMAD.IADD R11, R11, 0x1, R32 ;  /* 0x000000010b0b7824 */ /* 0x000fe200078e0220 */
[----:B0-----:R-:W-:-:S03]  /*3980*/  DFMA R6, -R8, R4, 1 ;  /* 0x3ff000000806742b */ /* 0x001fc60000000104 */
[----:B------:R-:W-:-:S05]  /*3990*/  IMAD R35, R11, 0x3, RZ ;  /* 0x000000030b237824 */ /* 0x000fca00078e02ff */
[----:B------:R-:W-:-:S08]  /*39a0*/  DFMA R6, R6, R6, R6 ;  /* 0x000000060606722b */ /* 0x000fd00000000006 */
[----:B------:R-:W-:Y:S02]  /*39b0*/  DFMA R4, R4, R6, R4 ;  /* 0x000000060404722b */ /* 0x000fe40000000004 */
[----:B-1----:R-:W-:-:S06]  /*39c0*/  DMUL R6, R38, -0.5 ;  /* 0xbfe0000026067828 */ /* 0x002fcc0000000000 */
[----:B------:R-:W-:-:S04]  /*39d0*/  DFMA R12, -R8, R4, 1 ;  /* 0x3ff00000080c742b */ /* 0x000fc80000000104 */
[----:B------:R-:W-:-:S04]  /*39e0*/  FSETP.GEU.AND P1, PT, |R7|, 6.5827683646048100446e-37, PT ;  /* 0x036000000700780b */ /* 0x000fc80003f2e200 */
[----:B------:R-:W-:-:S08]  /*39f0*/  DFMA R4, R4, R12, R4 ;  /* 0x0000000c0404722b */ /* 0x000fd00000000004 */
[----:B------:R-:W-:-:S08]  /*3a00*/  DMUL R12, R6, R4 ;  /* 0x00000004060c7228 */ /* 0x000fd00000000000 */
[----:B------:R-:W-:-:S08]  /*3a10*/  DFMA R36, -R8, R12, R6 ;  /* 0x0000000c0824722b */ /* 0x000fd00000000106 */
[----:B------:R-:W-:Y:S01]  /*3a20*/  DFMA R4, R4, R36, R12 ;  /* 0x000000240404722b */ /* 0x000fe2000000000c */
[----:B------:R-:W-:Y:S01]  /*3a30*/  IADD3 R13, PT, PT, R31, R0, RZ ;  /* 0x000000001f0d7210 */ /* 0x000fe20007ffe0ff */
[----:B------:R-:W-:-:S04]  /*3a40*/  IMAD R0, R3, R40, R40 ;  /* 0x0000002803007224 */ /* 0x000fc800078e0228 */
[CC--:B------:R-:W-:Y:S02]  /*3a50*/  IMAD R10, R13.reuse, R40.reuse, R40 ;  /* 0x000000280d0a7224 */ /* 0x0c0fe400078e0228 */
[----:B------:R-:W-:Y:S02]  /*3a60*/  IMAD R29, R13, R40, R32 ;  /* 0x000000280d1d7224 */ /* 0x000fe400078e0220 */
[----:B------:R-:W-:Y:S01]  /*3a70*/  FFMA R12, RZ, R9, R5 ;  /* 0x00000009ff0c7223 */ /* 0x000fe20000000005 */
[C---:B------:R-:W-:Y:S01]  /*3a80*/  IMAD R3, R21.reuse, 0x2, R0 ;  /* 0x0000000215037824 */ /* 0x040fe200078e0200 */
[----:B------:R-:W-:Y:S01]  /*3a90*/  LEA R13, R21, R10, 0x1 ;  /* 0x0000000a150d7211 */ /* 0x000fe200078e08ff */
[----:B------:R-:W-:Y:S02]  /*3aa0*/  IMAD R29, R29, 0x3, RZ ;  /* 0x000000031d1d7824 */ /* 0x000fe400078e02ff */
[----:B------:R-:W-:Y:S02]  /*3ab0*/  FSETP.GT.AND P0, PT, |R12|, 1.469367938527859385e-39, PT ;  /* 0x001000000c00780b */ /* 0x000fe40003f04200 */
[----:B------:R-:W-:Y:S01]  /*3ac0*/  IADD3 R3, PT, PT, R3, R32, RZ ;  /* 0x0000002003037210 */ /* 0x000fe20007ffe0ff */
[----:B------:R-:W-:-:S04]  /*3ad0*/  IMAD.IADD R0, R13, 0x1, R32 ;  /* 0x000000010d007824 */ /* 0x000fc800078e0220 */
[----:B------:R-:W-:Y:S02]  /*3ae0*/  IMAD R3, R3, 0x3, RZ ;  /* 0x0000000303037824 */ /* 0x000fe400078e02ff */
[----:B------:R-:W-:-:S04]  /*3af0*/  IMAD R0, R0, 0x3, RZ ;  /* 0x0000000300007824 */ /* 0x000fc800078e02ff */
        /* <DEDUP_REMOVED lines=9> */
.L_x_80:
[----:B------:R-:W0:Y:S01]  /*3b90*/  LDCU UR4, c[0x0][0x3d4] ;  /* 0x00007a80ff0477ac */ /* 0x000e220008000800 */
[----:B------:R-:W-:Y:S01]  /*3ba0*/  MOV R6, 0x1 ;  /* 0x0000000100067802 */ /* 0x000fe20000000f00 */
[----:B------:R-:W-:-:S10]  /*3bb0*/  DMUL R40, R38, 0.5 ;  /* 0x3fe0000026287828 */ /* 0x000fd40000000000 */
[----:B------:R-:W-:Y:S01]  /*3bc0*/  FSETP.GEU.AND P1, PT, |R41|, 6.5827683646048100446e-37, PT ;  /* 0x036000002900780b */ /* 0x000fe20003f2e200 */
[----:B0-----:R-:W0:Y:S08]  /*3bd0*/  F2F.F64.F32 R8, UR4 ;  /* 0x0000000400087d10 */ /* 0x001e300008201800 */
[----:B0-----:R-:W0:Y:S02]  /*3be0*/  MUFU.RCP64H R7, R9 ;  /* 0x0000000900077308 */ /* 0x001e240000001800 */
[----:B0-----:R-:W-:-:S08]  /*3bf0*/  DFMA R10, -R8, R6, 1 ;  /* 0x3ff00000080a742b */ /* 0x001fd00000000106 */
        /* <DEDUP_REMOVED lines=18> */
.L_x_81:
[----:B------:R-:W0:Y:S01]  /*3d20*/  LDC R10, c[0x0][0x3d0] ;  /* 0x0000f400ff0a7b82 */ /* 0x000e220000000800 */
[----:B------:R-:W-:Y:S01]  /*3d30*/  IMAD.MOV.U32 R8, RZ, RZ, 0x1 ;  /* 0x00000001ff087424 */ /* 0x000fe200078e00ff */
[----:B------:R-:W-:-:S10]  /*3d40*/  DMUL R40, R38, R40 ;  /* 0x0000002826287228 */ /* 0x000fd40000000000 */
[----:B------:R-:W-:Y:S01]  /*3d50*/  FSETP.GEU.AND P1, PT, |R41|, 6.5827683646048100446e-37, PT ;  /* 0x036000002900780b */ /* 0x000fe20003f2e200 */
[----:B0-----:R-:W-:-:S06]  /*3d60*/  FMUL R10, R10, R10 ;  /* 0x0000000a0a0a7220 */ /* 0x001fcc0000400000 */
[----:B------:R-:W0:Y:S08]  /*3d70*/  F2F.F64.F32 R10, R10 ;  /* 0x0000000a000a7310 */ /* 0x000e300000201800 */
        /* <DEDUP_REMOVED lines=20> */
.L_x_82:
[----:B------:R-:W0:Y:S01]  /*3ec0*/  LDC R12, c[0x0][0x3d4] ;  /* 0x0000f500ff0c7b82 */ /* 0x000e220000000800 */
[----:B------:R-:W-:Y:S02]  /*3ed0*/  MOV R10, 0x1 ;  /* 0x00000001000a7802 */ /* 0x000fe40000000f00 */
        /* <DEDUP_REMOVED lines=16> */
[----:B------:R-:W-:Y:S02]  /*3fe0*/  MOV R53, R41 ;  /* 0x0000002900357202 */ /* 0x000fe40000000f00 */
[----:B------:R-:W-:-:S07]  /*3ff0*/  MOV R21, 0x4010 ;  /* 0x0000401000157802 */ /* 0x000fce0000000f00 */
[----:B------:R-:W-:Y:S05]  /*4000*/  CALL.REL.NOINC `($__internal_2_$__cuda_sm20_div_rn_f64_full) ;  /* 0x0000002800687944 */ /* 0x000fea0003c00000 */
[----:B------:R-:W-:Y:S01]  /*4010*/  IMAD.MOV.U32 R10, RZ, RZ, R54 ;  /* 0x000000ffff0a7224 */ /* 0x000fe200078e0036 */
[----:B------:R-:W-:-:S07]  /*4020*/  MOV R11, R55 ;  /* 0x00000037000b7202 */ /* 0x000fce0000000f00 */
.L_x_83:
[----:B------:R-:W0:Y:S01]  /*4030*/  LDC.64 R36, c[0x0][0x3d0] ;  /* 0x0000f400ff247b82 */ /* 0x000e220000000a00 */
[----:B------:R-:W-:Y:S02]  /*4040*/  IMAD.MOV.U32 R12, RZ, RZ, 0x1 ;  /* 0x00000001ff0c7424 */ /* 0x000fe400078e00ff */
[----:B0-----:R-:W-:-:S06]  /*4050*/  FMUL R36, R36, R37 ;  /* 0x0000002524247220 */ /* 0x001fcc0000400000 */
[----:B------:R-:W0:Y:S08]  /*4060*/  F2F.F64.F32 R36, R36 ;  /* 0x0000002400247310 */ /* 0x000e300000201800 */
[----:B0-----:R-:W0:Y:S02]  /*4070*/  MUFU.RCP64H R13, R37 ;  /* 0x00000025000d7308 */ /* 0x001e240000001800 */
[----:B0-----:R-:W-:-:S08]  /*4080*/  DFMA R40, -R36, R12, 1 ;  /* 0x3ff000002428742b */ /* 0x001fd0000000010c */
[----:B------:R-:W-:-:S08]  /*4090*/  DFMA R40, R40, R40, R40 ;  /* 0x000000282828722b */ /* 0x000fd00000000028 */
[----:B------:R-:W-:Y:S02]  /*40a0*/  DFMA R40, R12, R40, R12 ;  /* 0x000000280c28722b */ /* 0x000fe4000000000c */
[----:B------:R-:W-:-:S06]  /*40b0*/  DMUL R12, R38, 0.25 ;  /* 0x3fd00000260c7828 */ /* 0x000fcc0000000000 */
[----:B------:R-:W-:Y:S02]  /*40c0*/  DFMA R42, -R36, R40, 1 ;  /* 0x3ff00000242a742b */ /* 0x000fe40000000128 */
[----:B------:R-:W-:-:S06]  /*40d0*/  DMUL R38, R38, R12 ;  /* 0x0000000c26267228 */ /* 0x000fcc0000000000 */
[----:B------:R-:W-:-:S04]  /*40e0*/  DFMA R42, R40, R42, R40 ;  /* 0x0000002a282a722b */ /* 0x000fc80000000028 */
[----:B------:R-:W-:-:S04]  /*40f0*/  FSETP.GEU.AND P1, PT, |R39|, 6.5827683646048100446e-37, PT ;  /* 0x036000002700780b */ /* 0x000fc80003f2e200 */
        /* <DEDUP_REMOVED lines=14> */
.L_x_84:
[----:B------:R-:W0:Y:S01]  /*41e0*/  LDC.64 R46, c[0x0][0x390] ;  /* 0x0000e400ff2e7b82 */ /* 0x000e220000000a00 */
[----:B------:R-:W-:Y:S01]  /*41f0*/  IADD3 R58, P0, PT, R27, 0x8, RZ ;  /* 0x000000081b3a7810 */ /* 0x000fe20007f1e0ff */
[----:B------:R-:W-:Y:S01]  /*4200*/  IMAD.MOV.U32 R56, RZ, RZ, R22 ;  /* 0x000000ffff387224 */ /* 0x000fe200078e0016 */
[----:B------:R-:W-:Y:S02]  /*4210*/  IADD3 R44, P2, PT, R2, 0x8, RZ ;  /* 0x00000008022c7810 */ /* 0x000fe40007f5e0ff */
[----:B------:R-:W-:Y:S01]  /*4220*/  IADD3 R60, P4, PT, R16, 0x4, RZ ;  /* 0x00000004103c7810 */ /* 0x000fe20007f9e0ff */
[----:B------:R-:W-:Y:S01]  /*4230*/  IMAD.X R59, RZ, RZ, R28, P0 ;  /* 0x000000ffff3b7224 */ /* 0x000fe200000e061c */
[----:B------:R-:W-:Y:S01]  /*4240*/  IADD3 R57, P1, PT, R25, 0x8, RZ ;  /* 0x0000000819397810 */ /* 0x000fe20007f3e0ff */
[----:B------:R-:W-:Y:S01]  /*4250*/  IMAD.X R45, RZ, RZ, R24, P2 ;  /* 0x000000ffff2d7224 */ /* 0x000fe200010e0618 */
[----:B------:R-:W-:Y:S01]  /*4260*/  IADD3 R64, P3, PT, R18, 0x4, RZ ;  /* 0x0000000412407810 */ /* 0x000fe20007f7e0ff */
[----:B------:R-:W-:Y:S01]  /*4270*/  IMAD.X R61, RZ, RZ, R17, P4 ;  /* 0x000000ffff3d7224 */ /* 0x000fe200020e0611 */
[----:B------:R-:W-:-:S02]  /*4280*/  MOV R21, R23 ;  /* 0x0000001700157202 */ /* 0x000fc40000000f00 */
[----:B------:R-:W-:Y:S02]  /*4290*/  IADD3.X R70, PT, PT, RZ, R26, RZ, P1, !PT ;  /* 0x0000001aff467210 */ /* 0x000fe40000ffe4ff */
[----:B------:R-:W-:Y:S01]  /*42a0*/  IADD3.X R65, PT, PT, RZ, R19, RZ, P3, !PT ;  /* 0x00000013ff417210 */ /* 0x000fe20001ffe4ff */
[----:B0-----:R-:W-:-:S04]  /*42b0*/  IMAD.WIDE R36, R35, 0x4, R46 ;  /* 0x0000000423247825 */ /* 0x001fc800078e022e */
[----:B------:R-:W-:-:S04]  /*42c0*/  IMAD.WIDE R38, R33, 0x4, R46 ;  /* 0x0000000421267825 */ /* 0x000fc800078e022e */
[----:B------:R-:W-:-:S04]  /*42d0*/  IMAD.WIDE R40, R29, 0x4, R46 ;  /* 0x000000041d287825 */ /* 0x000fc800078e022e */
[----:B------:R-:W-:Y:S01]  /*42e0*/  IMAD.WIDE R42, R3, 0x4, R46 ;  /* 0x00000004032a7825 */ /* 0x000fe200078e022e */
[----:B------:R-:W-:-:S03]  /*42f0*/  MOV R3, RZ ;  /* 0x000000ff00037202 */ /* 0x000fc60000000f00 */
[----:B------:R-:W-:-:S07]  /*4300*/  IMAD.WIDE R46, R0, 0x4, R46 ;  /* 0x00000004002e7825 */ /* 0x000fce00078e022e */
.L_x_85:
[----:B0-----:R-:W0:Y:S01]  /*4310*/  LDC.64 R48, c[0x0][0x3c8] ;  /* 0x0000f200ff307b82 */ /* 0x001e220000000a00 */
[----:B------:R-:W2:Y:S04]  /*4320*/  LDG.E R0, desc[UR36][R14.64] ;  /* 0x000000240e007981 */ /* 0x000ea8000c1e1900 */
[----:B------:R-:W3:Y:S04]  /*4330*/  LDG.E R66, desc[UR36][R36.64] ;  /* 0x0000002424427981 */ /* 0x000ee8000c1e1900 */
[----:B------:R-:W4:Y:S04]  /*4340*/  LD.E R35, desc[UR36][R44.64+-0x8] ;  /* 0xfffff8242c237980 */ /* 0x000f28000c101900 */
[----:B------:R-:W5:Y:S04]  /*4350*/  LDG.E R33, desc[UR36][R38.64] ;  /* 0x0000002426217981 */ /* 0x000f68000c1e1900 */
[----:B------:R-:W5:Y:S04]  /*4360*/  LDG.E R68, desc[UR36][R40.64] ;  /* 0x0000002428447981 */ /* 0x000f68000c1e1900 */
[----:B------:R-:W5:Y:S01]  /*4370*/  LDG.E R74, desc[UR36][R14.64+0x4] ;  /* 0x000004240e4a7981 */ /* 0x000f62000c1e1900 */
[----:B0-----:R-:W-:-:S03]  /*4380*/  IMAD.WIDE R50, R48, 0xc, R14 ;  /* 0x0000000c30327825 */ /* 0x001fc600078e020e */
[----:B------:R-:W5:Y:S04]  /*4390*/  LDG.E R72, desc[UR36][R36.64+0x4] ;  /* 0x0000042424487981 */ /* 0x000f68000c1e1900 */
[----:B------:R-:W4:Y:S04]  /*43a0*/  LDG.E R29, desc[UR36][R50.64] ;  /* 0x00000024321d7981 */ /* 0x000f28000c1e1900 */
[----:B------:R-:W5:Y:S04]  /*43b0*/  LDG.E R71, desc[UR36][R50.64+0x4] ;  /* 0x0000042432477981 */ /* 0x000f68000c1e1900 */
[----:B------:R-:W5:Y:S04]  /*43c0*/  LD.E R73, desc[UR36][R44.64+-0x4] ;  /* 0xfffffc242c497980 */ /* 0x000f68000c101900 */
[----:B------:R-:W5:Y:S04]  /*43d0*/  LD.E R75, desc[UR36][R44.64] ;  /* 0x000000242c4b7980 */ /* 0x000f68000c101900 */
[----:B------:R-:W5:Y:S01]  /*43e0*/  LDG.E R76, desc[UR36][R40.64+0x8] ;  /* 0x00000824284c7981 */ /* 0x000f62000c1e1900 */
[----:B--2---:R-:W0:Y:S02]  /*43f0*/  F2F.F64.F32 R54, R0 ;  /* 0x0000000000367310 */ /* 0x004e240000201800 */
[----:B0-----:R-:W-:-:S06]  /*4400*/  DADD R62, R54, R54 ;  /* 0x00000000363e7229 */ /* 0x001fcc0000000036 */
[----:B---3--:R-:W-:Y:S08]  /*4410*/  F2F.F64.F32 R54, R66 ;  /* 0x0000004200367310 */ /* 0x008ff00000201800 */
[----:B----4-:R-:W0:Y:S02]  /*4420*/  F2F.F64.F32 R52, R29 ;  /* 0x0000001d00347310 */ /* 0x010e240000201800 */
[----:B0-----:R-:W-:-:S08]  /*4430*/  DADD R52, R52, -R62 ;  /* 0x0000000034347229 */ /* 0x001fd0000000083e */
[----:B------:R-:W-:Y:S02]  /*4440*/  DADD R54, R52, R54 ;  /* 0x0000000034367229 */ /* 0x000fe40000000036 */
[----:B------:R-:W0:Y:S06]  /*4450*/  F2F.F64.F32 R52, R35 ;  /* 0x0000002300347310 */ /* 0x000e2c0000201800 */
[----:B0-----:R-:W-:-:S06]  /*4460*/  DFMA R54, R52, R54, RZ ;  /* 0x000000363436722b */ /* 0x001fcc00000000ff */
[----:B------:R0:W-:Y:S02]  /*4470*/  F2F.F32.F64 R69, R54 ;  /* 0x0000003600457310 */ /* 0x0001e40000301000 */
[----:B0-----:R-:W-:Y:S01]  /*4480*/  MOV R54, R64 ;  /* 0x0000004000367202 */ /* 0x001fe20000000f00 */
[----:B------:R-:W-:-:S05]  /*4490*/  IMAD.MOV.U32 R55, RZ, RZ, R65 ;  /* 0x000000ffff377224 */ /* 0x000fca00078e0041 */
[----:B------:R-:W2:Y:S01]  /*44a0*/  LD.E R0, desc[UR36][R54.64+-0x4] ;  /* 0xfffffc2436007980 */ /* 0x000ea2000c101900 */
[----:B------:R-:W-:Y:S01]  /*44b0*/  MOV R52, R57 ;  /* 0x0000003900347202 */ /* 0x000fe20000000f00 */
[----:B------:R-:W-:-:S05]  /*44c0*/  IMAD.MOV.U32 R53, RZ, RZ, R70 ;  /* 0x000000ffff357224 */ /* 0x000fca00078e0046 */
[----:B------:R-:W3:Y:S01]  /*44d0*/  LD.E R57, desc[UR36][R52.64+-0x8] ;  /* 0xfffff82434397980 */ /* 0x000ee2000c101900 */
[----:B------:R-:W-:Y:S01]  /*44e0*/  FADD R29, R29, -R66 ;  /* 0x800000421d1d7221 */ /* 0x000fe20000000000 */
[----:B-----5:R-:W0:Y:S02]  /*44f0*/  F2F.F64.F32 R64, R33 ;  /* 0x0000002100407310 */ /* 0x020e240000201800 */
[----:B0-----:R-:W-:-:S06]  /*4500*/  DADD R64, -R62, R64 ;  /* 0x000000003e407229 */ /* 0x001fcc0000000140 */
[----:B------:R-:W0:Y:S01]  /*4510*/  F2F.F64.F32 R62, R68 ;  /* 0x00000044003e7310 */ /* 0x000e220000201800 */
[----:B--2---:R-:W-:Y:S02]  /*4520*/  FFMA R29, R0, R29, RZ ;  /* 0x0000001d001d7223 */ /* 0x004fe400000000ff */
[----:B------:R-:W2:Y:S01]  /*4530*/  LD.E R0, desc[UR36][R54.64] ;  /* 0x0000002436007980 */ /* 0x000ea2000c101900 */
[----:B0-----:R-:W-:-:S04]  /*4540*/  DADD R64, R64, R62 ;  /* 0x0000000040407229 */ /* 0x001fc8000000003e */
[----:B---3--:R0:W1:Y:S08]  /*4550*/  F2F.F64.F32 R62, R57 ;  /* 0x00000039003e7310 */ /* 0x0080700000201800 */
[----:B------:R3:W4:Y:S01]  /*4560*/  F2F.F64.F32 R66, R74 ;  /* 0x0000004a00427310 */ /* 0x0007220000201800 */
[----:B------:R-:W-:Y:S01]  /*4570*/  FADD R35, R71, -R72 ;  /* 0x8000004847237221 */ /* 0x000fe20000000000 */
[----:B0-----:R-:W5:Y:S01]  /*4580*/  LDG.E R57, desc[UR36][R38.64+0x4] ;  /* 0x0000042426397981 */ /* 0x001f62000c1e1900 */
[----:B-1----:R-:W-:-:S03]  /*4590*/  DFMA R62, R62, R64, RZ ;  /* 0x000000403e3e722b */ /* 0x002fc600000000ff */
[----:B---3--:R-:W3:Y:S02]  /*45a0*/  LDG.E R74, desc[UR36][R36.64+0x8] ;  /* 0x00000824244a7981 */ /* 0x008ee4000c1e1900 */
[----:B------:R0:W1:Y:S01]  /*45b0*/  F2F.F64.F32 R64, R71 ;  /* 0x0000004700407310 */ /* 0x0000620000201800 */
[----:B----4-:R-:W-:-:S07]  /*45c0*/  DADD R66, R66, R66 ;  /* 0x0000000042427229 */ /* 0x010fce0000000042 */
[----:B------:R-:W-:Y:S01]  /*45d0*/  F2F.F32.F64 R70, R62 ;  /* 0x0000003e00467310 */ /* 0x000fe20000301000 */
[----:B0-----:R-:W4:Y:S07]  /*45e0*/  LD.E R71, desc[UR36][R52.64+-0x4] ;  /* 0xfffffc2434477980 */ /* 0x001f2e000c101900 */
[----:B------:R-:W0:Y:S01]  /*45f0*/  F2F.F64.F32 R62, R72 ;  /* 0x00000048003e7310 */ /* 0x000e220000201800 */
[----:B-1----:R-:W-:-:S08]  /*4600*/  DADD R64, R64, -R66 ;  /* 0x0000000040407229 */ /* 0x002fd00000000842 */
[----:B0-----:R-:W-:Y:S01]  /*4610*/  DADD R64, R64, R62 ;  /* 0x0000000040407229 */ /* 0x001fe2000000003e */
[----:B------:R0:W-:Y:S02]  /*4620*/  F2F.F64.F32 R62, R73 ;  /* 0x00000049003e7310 */ /* 0x0001e40000201800 */
[----:B0-----:R3:W3:Y:S01]  /*4630*/  LDG.E R73, desc[UR36][R50.64+0x8] ;  /* 0x0000082432497981 */ /* 0x0016e2000c1e1900 */
[----:B--2---:R-:W-:Y:S01]  /*4640*/  FFMA R29, R0, R35, R29 ;  /* 0x00000023001d7223 */ /* 0x004fe2000000001d */
[----:B------:R-:W-:Y:S02]  /*4650*/  FADD R35, R33, -R68 ;  /* 0x8000004421237221 */ /* 0x000fe40000000000 */
[----:B------:R-:W2:Y:S02]  /*4660*/  LD.E R0, desc[UR36][R60.64+-0x4] ;  /* 0xfffffc243c007980 */ /* 0x000ea4000c101900 */
[----:B------:R-:W0:Y:S02]  /*4670*/  F2F.F64.F32 R68, R69 ;  /* 0x0000004500447310 */ /* 0x000e240000201800 */
[----:B0-----:R-:W-:Y:S01]  /*4680*/  DFMA R62, R62, R64, R68 ;  /* 0x000000403e3e722b */ /* 0x001fe20000000044 */
[----:B------:R-:W5:Y:S04]  /*4690*/  LDG.E R68, desc[UR36][R40.64+0x4] ;  /* 0x0000042428447981 */ /* 0x000f68000c1e1900 */
[----:B------:R-:W4:Y:S01]  /*46a0*/  LD.E R64, desc[UR36][R60.64] ;  /* 0x000000243c407980 */ /* 0x000f22000c101900 */
[----:B------:R-:W-:Y:S03]  /*46b0*/  F2F.F32.F64 R33, R62 ;  /* 0x0000003e00217310 */ /* 0x000fe60000301000 */
[----:B------:R-:W3:Y:S01]  /*46c0*/  LDG.E R69, desc[UR36][R42.64] ;  /* 0x000000242a457981 */ /* 0x000ee2000c1e1900 */
[----:B--2---:R-:W-:Y:S01]  /*46d0*/  FFMA R35, R0, R35, RZ ;  /* 0x0000002300237223 */ /* 0x004fe200000000ff */
[----:B-----5:R-:W-:-:S04]  /*46e0*/  FADD R0, R57, -R68 ;  /* 0x8000004439007221 */ /* 0x020fc80000000000 */
[----:B----4-:R-:W-:Y:S02]  /*46f0*/  FFMA R35, R64, R0, R35 ;  /* 0x0000000040237223 */ /* 0x010fe40000000023 */
[----:B------:R-:W0:Y:S08]  /*4700*/  F2F.F64.F32 R64, R57 ;  /* 0x0000003900407310 */ /* 0x000e300000201800 */
[----:B------:R-:W1:Y:S01]  /*4710*/  F2F.F64.F32 R62, R68 ;  /* 0x00000044003e7310 */ /* 0x000e620000201800 */
[----:B0-----:R-:W-:-:S07]  /*4720*/  DADD R64, -R66, R64 ;  /* 0x0000000042407229 */ /* 0x001fce0000000140 */
[----:B------:R-:W-:Y:S01]  /*4730*/  F2F.F64.F32 R66, R70 ;  /* 0x0000004600427310 */ /* 0x000fe20000201800 */
[----:B-1----:R-:W-:-:S07]  /*4740*/  DADD R64, R64, R62 ;  /* 0x0000000040407229 */ /* 0x002fce000000003e */
[----:B------:R-:W0:Y:S02]  /*4750*/  F2F.F64.F32 R62, R71 ;  /* 0x00000047003e7310 */ /* 0x000e240000201800 */
[----:B0-----:R-:W-:Y:S01]  /*4760*/  DFMA R66, R62, R64, R66 ;  /* 0x000000403e42722b */ /* 0x001fe20000000042 */
[----:B------:R-:W-:-:S04]  /*4770*/  IMAD.WIDE R64, R48, 0xc, R38 ;  /* 0x0000000c30407825 */ /* 0x000fc800078e0226 */
[----:B------:R-:W-:Y:S01]  /*4780*/  IMAD.WIDE R62, R48, 0xc, R40 ;  /* 0x0000000c303e7825 */ /* 0x000fe200078e0228 */
[----:B------:R-:W2:Y:S04]  /*4790*/  LDG.E R0, desc[UR36][R64.64] ;  /* 0x0000002440007981 */ /* 0x000ea8000c1e1900 */
[----:B------:R-:W2:Y:S04]  /*47a0*/  LDG.E R57, desc[UR36][R62.64] ;  /* 0x000000243e397981 */ /* 0x000ea8000c1e1900 */
[----:B------:R-:W4:Y:S04]  /*47b0*/  LDG.E R48, desc[UR36][R46.64] ;  /* 0x000000242e307981 */ /* 0x000f28000c1e1900 */
[----:B------:R-:W5:Y:S01]  /*47c0*/  LDG.E R68, desc[UR36][R62.64+0x4] ;  /* 0x000004243e447981 */ /* 0x000f62000c1e1900 */
[----:B------:R0:W-:Y:S08]  /*47d0*/  F2F.F32.F64 R72, R66 ;  /* 0x0000004200487310 */ /* 0x0001f00000301000 */
[----:B------:R1:W-:Y:S01]  /*47e0*/  F2F.F64.F32 R70, R33 ;  /* 0x0000002100467310 */ /* 0x0003e20000201800 */
[----:B------:R-:W5:Y:S04]  /*47f0*/  LDG.E R63, desc[UR36][R62.64+0x8] ;  /* 0x000008243e3f7981 */ /* 0x000f68000c1e1900 */
[----:B0-----:R-:W5:Y:S04]  /*4800*/  LD.E R66, desc[UR36][R54.64+0x4] ;  /* 0x0000042436427980 */ /* 0x001f68000c101900 */
[----:B-1----:R-:W5:Y:S01]  /*4810*/  LD.E R33, desc[UR36][R52.64] ;  /* 0x0000002434217980 */ /* 0x002f62000c101900 */
[----:B--2---:R-:W-:-:S03]  /*4820*/  FADD R0, R0, -R57 ;  /* 0x8000003900007221 */ /* 0x004fc60000000000 */
[----:B------:R-:W5:Y:S01]  /*4830*/  LDG.E R57, desc[UR36][R64.64+0x4] ;  /* 0x0000042440397981 */ /* 0x000f62000c1e1900 */
[----:B---3--:R-:W-:-:S03]  /*4840*/  FADD R69, R0, -R69 ;  /* 0x8000004500457221 */ /* 0x008fc60000000000 */
[----:B------:R-:W2:Y:S01]  /*4850*/  LD.E R0, desc[UR36][R58.64+-0x8] ;  /* 0xfffff8243a007980 */ /* 0x000ea2000c101900 */
[----:B----4-:R-:W-:-:S03]  /*4860*/  FADD R69, R69, R48 ;  /* 0x0000003045457221 */ /* 0x010fc60000000000 */
[----:B------:R-:W3:Y:S01]  /*4870*/  LDG.E R48, desc[UR36][R42.64+0x4] ;  /* 0x000004242a307981 */ /* 0x000ee2000c1e1900 */
[----:B------:R-:W-:Y:S03]  /*4880*/  F2F.F64.F32 R50, R74 ;  /* 0x0000004a00327310 */ /* 0x000fe60000201800 */
[----:B------:R-:W4:Y:S01]  /*4890*/  LDG.E R64, desc[UR36][R64.64+0x8] ;  /* 0x0000082440407981 */ /* 0x000f22000c1e1900 */
[----:B-----5:R-:W-:-:S04]  /*48a0*/  FADD R57, R57, -R68 ;  /* 0x8000004439397221 */ /* 0x020fc80000000000 */
[----:B---3--:R-:W-:Y:S02]  /*48b0*/  FADD R48, R57, -R48 ;  /* 0x8000003039307221 */ /* 0x008fe40000000000 */
[----:B------:R-:W3:Y:S01]  /*48c0*/  LDG.E R57, desc[UR36][R46.64+0x4] ;  /* 0x000004242e397981 */ /* 0x000ee2000c1e1900 */
[----:B--2---:R-:W-:Y:S01]  /*48d0*/  FFMA R0, R0, R69, RZ ;  /* 0x0000004500007223 */ /* 0x004fe200000000ff */
[----:B---3--:R-:W-:Y:S02]  /*48e0*/  FADD R48, R48, R57 ;  /* 0x0000003930307221 */ /* 0x008fe40000000000 */
[----:B------:R-:W2:Y:S02]  /*48f0*/  LD.E R57, desc[UR36][R58.64+-0x4] ;  /* 0xfffffc243a397980 */ /* 0x000ea4000c101900 */
[----:B--2---:R-:W-:Y:S01]  /*4900*/  FFMA R0, R57, R48, R0 ;  /* 0x0000003039007223 */ /* 0x004fe20000000000 */
[----:B------:R-:W-:Y:S01]  /*4910*/  FADD R48, R73, -R74 ;  /* 0x8000004a49307221 */ /* 0x000fe20000000000 */
[----:B------:R-:W2:Y:S03]  /*4920*/  LDG.E R57, desc[UR36][R38.64+0x8] ;  /* 0x0000082426397981 */ /* 0x000ea6000c1e1900 */
[----:B------:R-:W-:-:S02]  /*4930*/  FFMA R29, R66, R48, R29 ;  /* 0x00000030421d7223 */ /* 0x000fc4000000001d */
[----:B------:R-:W3:Y:S01]  /*4940*/  LDG.E R48, desc[UR36][R14.64+0x8] ;  /* 0x000008240e307981 */ /* 0x000ee2000c1e1900 */
[----:B------:R-:W-:Y:S08]  /*4950*/  F2F.F64.F32 R66, R73 ;  /* 0x0000004900427310 */ /* 0x000ff00000201800 */
[----:B---3--:R0:W1:Y:S02]  /*4960*/  F2F.F64.F32 R68, R48 ;  /* 0x0000003000447310 */ /* 0x0080640000201800 */
[----:B0-----:R-:W3:Y:S01]  /*4970*/  LD.E R48, desc[UR36][R60.64+0x4] ;  /* 0x000004243c307980 */ /* 0x001ee2000c101900 */
[----:B-1----:R-:W-:-:S08]  /*4980*/  DADD R68, R68, R68 ;  /* 0x0000000044447229 */ /* 0x002fd00000000044 */
[----:B------:R-:W-:-:S08]  /*4990*/  DADD R66, R66, -R68 ;  /* 0x0000000042427229 */ /* 0x000fd00000000844 */
[----:B------:R-:W-:Y:S01]  /*49a0*/  DADD R66, R66, R50 ;  /* 0x0000000042427229 */ /* 0x000fe20000000032 */
[----:B------:R-:W0:Y:S07]  /*49b0*/  F2F.F64.F32 R50, R75 ;  /* 0x0000004b00327310 */ /* 0x000e2e0000201800 */
[----:B0-----:R-:W-:Y:S01]  /*49c0*/  DFMA R50, R50, R66, R70 ;  /* 0x000000423232722b */ /* 0x001fe20000000046 */
[----:B--2---:R-:W-:Y:S01]  /*49d0*/  FADD R66, R57, -R76 ;  /* 0x8000004c39427221 */ /* 0x004fe20000000000 */
[----:B------:R-:W-:Y:S03]  /*49e0*/  F2F.F64.F32 R70, R72 ;  /* 0x0000004800467310 */ /* 0x000fe60000201800 */
[----:B---3--:R-:W-:-:S05]  /*49f0*/  FFMA R35, R48, R66, R35 ;  /* 0x0000004230237223 */ /* 0x008fca0000000023 */
[----:B------:R-:W0:Y:S01]  /*4a00*/  F2F.F64.F32 R66, R57 ;  /* 0x0000003900427310 */ /* 0x000e220000201800 */
[----:B------:R-:W2:Y:S01]  /*4a10*/  LDG.E R48, desc[UR36][R42.64+0x8] ;  /* 0x000008242a307981 */ /* 0x000ea2000c1e1900 */
[----:B0-----:R-:W-:-:S06]  /*4a20*/  DADD R66, -R68, R66 ;  /* 0x0000000044427229 */ /* 0x001fcc0000000142 */
[----:B------:R-:W0:Y:S02]  /*4a30*/  F2F.F64.F32 R68, R76 ;  /* 0x0000004c00447310 */ /* 0x000e240000201800 */
[----:B0-----:R-:W-:-:S06]  /*4a40*/  DADD R68, R66, R68 ;  /* 0x0000000042447229 */ /* 0x001fcc0000000044 */
[----:B------:R-:W0:Y:S01]  /*4a50*/  F2F.F64.F32 R66, R33 ;  /* 0x0000002100427310 */ /* 0x000e220000201800 */
[----:B------:R-:W-:-:S06]  /*4a60*/  MOV R57, R21 ;  /* 0x0000001500397202 */ /* 0x000fcc0000000f00 */
[----:B------:R-:W3:Y:S01]  /*4a70*/  LD.E R57, desc[UR36][R56.64] ;  /* 0x0000002438397980 */ /* 0x000ee2000c101900 */
[----:B0-----:R-:W-:-:S03]  /*4a80*/  DFMA R66, R66, R68, R70 ;  /* 0x000000444242722b */ /* 0x001fc60000000046 */
[----:B------:R-:W5:Y:S04]  /*4a90*/  LDG.E R70, desc[UR36][R46.64+0x8] ;  /* 0x000008242e467981 */ /* 0x000f68000c1e1900 */
[----:B------:R0:W3:Y:S01]  /*4aa0*/  LD.E R71, desc[UR36][R58.64] ;  /* 0x000000243a477980 */ /* 0x0000e2000c101900 */
[----:B------:R-:W1:Y:S08]  /*4ab0*/  F2F.F64.F32 R68, R35 ;  /* 0x0000002300447310 */ /* 0x000e700000201800 */
[----:B------:R-:W0:Y:S01]  /*4ac0*/  F2F.F32.F64 R73, R50 ;  /* 0x0000003200497310 */ /* 0x000e220000301000 */
[----:B----4-:R-:W-:-:S07]  /*4ad0*/  FADD R33, R64, -R63 ;  /* 0x8000003f40217221 */ /* 0x010fce0000000000 */
[----:B------:R-:W4:Y:S01]  /*4ae0*/  F2F.F64.F32 R50, R29 ;  /* 0x0000001d00327310 */ /* 0x000f220000201800 */
[----:B-1----:R-:W-:-:S07]  /*4af0*/  DMUL R68, R68, R6 ;  /* 0x0000000644447228 */ /* 0x002fce0000000000 */
[----:B------:R-:W1:Y:S08]  /*4b00*/  F2F.F32.F64 R66, R66 ;  /* 0x0000004200427310 */ /* 0x000e700000301000 */
[----:B0-----:R-:W0:Y:S01]  /*4b10*/  F2F.F64.F32 R62, R73 ;  /* 0x00000049003e7310 */ /* 0x001e220000201800 */
[----:B----4-:R-:W-:-:S07]  /*4b20*/  DFMA R50, R50, R4, -R68 ;  /* 0x000000043232722b */ /* 0x010fce0000000844 */
[----:B-1----:R-:W1:Y:S01]  /*4b30*/  F2F.F64.F32 R64, R66 ;  /* 0x0000004200407310 */ /* 0x002e620000201800 */
[----:B0-----:R-:W-:-:S08]  /*4b40*/  DFMA R50, R62, R8, R50 ;  /* 0x000000083e32722b */ /* 0x001fd00000000032 */
[----:B-1----:R-:W-:Y:S01]  /*4b50*/  DFMA R64, R64, R10, R50 ;  /* 0x0000000a4040722b */ /* 0x002fe20000000032 */
[----:B------:R-:W-:Y:S01]  /*4b60*/  IADD3 R58, P0, PT, R58, 0xc, RZ ;  /* 0x0000000c3a3a7810 */ /* 0x000fe20007f1e0ff */
[----:B------:R-:W-:-:S03]  /*4b70*/  VIADD R3, R3, 0x1 ;  /* 0x0000000103037836 */ /* 0x000fc60000000000 */
[----:B------:R-:W-:Y:S02]  /*4b80*/  IADD3.X R59, PT, PT, RZ, R59, RZ, P0, !PT ;  /* 0x0000003bff3b7210 */ /* 0x000fe400007fe4ff */
[----:B------:R-:W-:Y:S02]  /*4b90*/  ISETP.NE.AND P0, PT, R3, 0x3, PT ;  /* 0x000000030300780c */ /* 0x000fe40003f05270 */
[----:B------:R-:W-:Y:S02]  /*4ba0*/  IADD3 R56, P1, PT, R56, 0x4, RZ ;  /* 0x0000000438387810 */ /* 0x000fe40007f3e0ff */
[----:B------:R-:W-:Y:S02]  /*4bb0*/  IADD3 R60, P4, PT, R60, 0xc, RZ ;  /* 0x0000000c3c3c7810 */ /* 0x000fe40007f9e0ff */
[----:B------:R-:W-:Y:S01]  /*4bc0*/  IADD3 R44, P5, PT, R44, 0xc, RZ ;  /* 0x0000000c2c2c7810 */ /* 0x000fe20007fbe0ff */
[----:B------:R-:W-:Y:S02]  /*4bd0*/  IMAD.X R21, RZ, RZ, R21, P1 ;  /* 0x000000ffff157224 */ /* 0x000fe400008e0615 */
[----:B------:R-:W-:Y:S01]  /*4be0*/  IMAD.X R61, RZ, RZ, R61, P4 ;  /* 0x000000ffff3d7224 */ /* 0x000fe200020e063d */
[----:B------:R-:W-:Y:S01]  /*4bf0*/  IADD3.X R45, PT, PT, RZ, R45, RZ, P5, !PT ;  /* 0x0000002dff2d7210 */ /* 0x000fe20002ffe4ff */
[----:B--2---:R-:W-:-:S02]  /*4c00*/  FADD R33, R33, -R48 ;  /* 0x8000003021217221 */ /* 0x004fc40000000000 */
[----:B------:R-:W-:Y:S02]  /*4c10*/  F2F.F64.F32 R48, R49 ;  /* 0x0000003100307310 */ /* 0x000fe40000201800 */
[----:B-----5:R-:W-:-:S04]  /*4c20*/  FADD R33, R33, R70 ;  /* 0x0000004621217221 */ /* 0x020fc80000000000 */
[----:B---3--:R-:W-:-:S04]  /*4c30*/  FFMA R0, R71, R33, R0 ;  /* 0x0000002147007223 */ /* 0x008fc80000000000 */
[----:B------:R-:W0:Y:S08]  /*4c40*/  F2F.F64.F32 R62, R0 ;  /* 0x00000000003e7310 */ /* 0x000e300000201800 */
[----:B------:R-:W1:Y:S01]  /*4c50*/  F2F.F64.F32 R50, R57 ;  /* 0x0000003900327310 */ /* 0x000e620000201800 */
[----:B0-----:R-:W-:Y:S01]  /*4c60*/  DFMA R62, R62, -R12, R64 ;  /* 0x8000000c3e3e722b */ /* 0x001fe20000000040 */
[----:B------:R-:W0:Y:S07]  /*4c70*/  LDC.64 R64, c[0x0][0x398] ;  /* 0x0000e600ff407b82 */ /* 0x000e2e0000000a00 */
[----:B-1----:R-:W-:-:S10]  /*4c80*/  DFMA R62, R62, R48, R50 ;  /* 0x000000303e3e722b */ /* 0x002fd40000000032 */
[----:B------:R-:W1:Y:S01]  /*4c90*/  F2F.F32.F64 R63, R62 ;  /* 0x0000003e003f7310 */ /* 0x000e620000301000 */
[----:B0-----:R-:W-:-:S05]  /*4ca0*/  IMAD.WIDE R50, R20, 0x4, R64 ;  /* 0x0000000414327825 */ /* 0x001fca00078e0240 */
[----:B-1----:R0:W-:Y:S01]  /*4cb0*/  STG.E desc[UR36][R50.64], R63 ;  /* 0x0000003f32007986 */ /* 0x0021e2000c101924 */
[----:B------:R-:W-:Y:S02]  /*4cc0*/  IADD3 R64, P2, PT, R54, 0xc, RZ ;  /* 0x0000000c36407810 */ /* 0x000fe40007f5e0ff */
[----:B------:R-:W-:Y:S02]  /*4cd0*/  IADD3 R57, P3, PT, R52, 0xc, RZ ;  /* 0x0000000c34397810 */ /* 0x000fe40007f7e0ff */
[----:B------:R-:W-:Y:S01]  /*4ce0*/  IADD3 R20, PT, PT, R20, 0x1, RZ ;  /* 0x0000000114147810 */ /* 0x000fe20007ffe0ff */
[----:B------:R-:W-:Y:S01]  /*4cf0*/  IMAD.X R65, RZ, RZ, R55, P2 ;  /* 0x000000ffff417224 */ /* 0x000fe200010e0637 */
[----:B------:R-:W-:Y:S01]  /*4d00*/  IADD3.X R70, PT, PT, RZ, R53, RZ, P3, !PT ;  /* 0x00000035ff467210 */ /* 0x000fe20001ffe4ff */
[----:B------:R-:W-:Y:S08]  /*4d10*/  @P0 BRA `(.L_x_85) ;  /* 0xfffffff4007c0947 */ /* 0x000ff0000383ffff */
.L_x_33:
[----:B------:R-:W-:Y:S05]  /*4d20*/  BSYNC.RECONVERGENT B0 ;  /* 0x0000000000007941 */ /* 0x000fea0003800200 */
.L_x_32:
[----:B------:R-:W-:Y:S01]  /*4d30*/  MOV R29, 0x8 ;  /* 0x00000008001d7802 */ /* 0x000fe20000000f00 */
[----:B------:R-:W-:Y:S01]  /*4d40*/  IMAD.MOV.U32 R4, RZ, RZ, R22 ;  /* 0x000000ffff047224 */ /* 0x000fe200078e0016 */
[----:B------:R-:W-:Y:S02]  /*4d50*/  MOV R5, R23 ;  /* 0x0000001700057202 */ /* 0x000fe40000000f00 */
[----:B------:R1:W2:Y:S05]  /*4d60*/  LDC.64 R6, c[0x4][R29] ;  /* 0x010000001d067b82 */ /* 0x0002aa0000000a00 */
[----:B------:R-:W-:-:S07]  /*4d70*/  LEPC R20, `(.L_x_86) ;  /* 0x000000001014794e */ /* 0x000fce0000000000 */
[----:B012---:R-:W-:Y:S05]  /*4d80*/  CALL.ABS.NOINC R6 ;  /* 0x0000000006007343 */ /* 0x007fea0003c00000 */
.L_x_86:
[----:B------:R0:W1:Y:S01]  /*4d90*/  LDC.64 R6, c[0x4][R29] ;  /* 0x010000001d067b82 */ /* 0x0000620000000a00 */
[----:B------:R-:W-:Y:S01]  /*4da0*/  IMAD.MOV.U32 R4, RZ, RZ, R18 ;  /* 0x000000ffff047224 */ /* 0x000fe200078e0012 */
[----:B------:R-:W-:-:S07]  /*4db0*/  MOV R5, R19 ;  /* 0x0000001300057202 */ /* 0x000fce0000000f00 */
[----:B------:R-:W-:-:S07]  /*4dc0*/  LEPC R20, `(.L_x_87) ;  /* 0x000000001014794e */ /* 0x000fce0000000000 */
[----:B01----:R-:W-:Y:S05]  /*4dd0*/  CALL.ABS.NOINC R6 ;  /* 0x0000000006007343 */ /* 0x003fea0003c00000 */
.L_x_87:
[----:B------:R0:W1:Y:S01]  /*4de0*/  LDC.64 R6, c[0x4][R29] ;  /* 0x010000001d067b82 */ /* 0x0000620000000a00 */
[----:B------:R-:W-:Y:S01]  /*4df0*/  IMAD.MOV.U32 R4, RZ, RZ, R16 ;  /* 0x000000ffff047224 */ /* 0x000fe200078e0010 */
[----:B------:R-:W-:-:S07]  /*4e00*/  MOV R5, R17 ;  /* 0x0000001100057202 */ /* 0x000fce0000000f00 */
[----:B------:R-:W-:-:S07]  /*4e10*/  LEPC R20, `(.L_x_88) ;  /* 0x000000001014794e */ /* 0x000fce0000000000 */
[----:B01----:R-:W-:Y:S05]  /*4e20*/  CALL.ABS.NOINC R6 ;  /* 0x0000000006007343 */ /* 0x003fea0003c00000 */
.L_x_88:
[----:B------:R0:W1:Y:S01]  /*4e30*/  LDC.64 R6, c[0x4][R29] ;  /* 0x010000001d067b82 */ /* 0x0000620000000a00 */
[----:B------:R-:W-:Y:S01]  /*4e40*/  IMAD.MOV.U32 R4, RZ, RZ, R2 ;  /* 0x000000ffff047224 */ /* 0x000fe200078e0002 */
[----:B------:R-:W-:-:S07]  /*4e50*/  MOV R5, R24 ;  /* 0x0000001800057202 */ /* 0x000fce0000000f00 */
[----:B------:R-:W-:-:S07]  /*4e60*/  LEPC R20, `(.L_x_89) ;  /* 0x000000001014794e */ /* 0x000fce0000000000 */
[----:B01----:R-:W-:Y:S05]  /*4e70*/  CALL.ABS.NOINC R6 ;  /* 0x0000000006007343 */ /* 0x003fea0003c00000 */
.L_x_89:
[----:B------:R0:W1:Y:S01]  /*4e80*/  LDC.64 R2, c[0x4][R29] ;  /* 0x010000001d027b82 */ /* 0x0000620000000a00 */
[----:B------:R-:W-:Y:S01]  /*4e90*/  IMAD.MOV.U32 R4, RZ, RZ, R25 ;  /* 0x000000ffff047224 */ /* 0x000fe200078e0019 */
[----:B------:R-:W-:-:S07]  /*4ea0*/  MOV R5, R26 ;  /* 0x0000001a00057202 */ /* 0x000fce0000000f00 */
[----:B------:R-:W-:-:S07]  /*4eb0*/  LEPC R20, `(.L_x_90) ;  /* 0x000000001014794e */ /* 0x000fce0000000000 */
[----:B01----:R-:W-:Y:S05]  /*4ec0*/  CALL.ABS.NOINC R2 ;  /* 0x0000000002007343 */ /* 0x003fea0003c00000 */
.L_x_90:
[----:B------:R0:W1:Y:S01]  /*4ed0*/  LDC.64 R2, c[0x4][R29] ;  /* 0x010000001d027b82 */ /* 0x0000620000000a00 */
[----:B------:R-:W-:Y:S01]  /*4ee0*/  IMAD.MOV.U32 R4, RZ, RZ, R27 ;  /* 0x000000ffff047224 */ /* 0x000fe200078e001b */
[----:B------:R-:W-:-:S07]  /*4ef0*/  MOV R5, R28 ;  /* 0x0000001c00057202 */ /* 0x000fce0000000f00 */
[----:B------:R-:W-:-:S07]  /*4f00*/  LEPC R20, `(.L_x_91) ;  /* 0x000000001014794e */ /* 0x000fce0000000000 */
[----:B01----:R-:W-:Y:S05]  /*4f10*/  CALL.ABS.NOINC R2 ;  /* 0x0000000002007343 */ /* 0x003fea0003c00000 */
.L_x_91:
[----:B------:R-:W-:Y:S05]  /*4f20*/  WARPSYNC.ALL ;  /* 0x0000000000007948 */ /* 0x000fea0003800000 */
[----:B------:R-:W0:Y:S01]  /*4f30*/  LDC.64 R24, c[0x0][0x3c0] ;  /* 0x0000f000ff187b82 */ /* 0x000e220000000a00 */
[----:B------:R-:W1:Y:S01]  /*4f40*/  LDCU UR4, c[0x0][0x3c8] ;  /* 0x00007900ff0477ac */ /* 0x000e620008000800 */
[----:B------:R-:W-:Y:S06]  /*4f50*/  BSSY.RECONVERGENT B0, `(.L_x_92) ;  /* 0x000005f000007945 */ /* 0x000fec0003800200 */
[----:B------:R-:W2:Y:S08]  /*4f60*/  LDC.64 R16, c[0x0][0x398] ;  /* 0x0000e600ff107b82 */ /* 0x000eb00000000a00 */
[----:B------:R-:W-:Y:S01]  /*4f70*/  BAR.SYNC.DEFER_BLOCKING 0x0 ;  /* 0x0000000000007b1d */ /* 0x000fe20000010000 */
[C---:B0-----:R-:W-:Y:S01]  /*4f80*/  ISETP.GE.AND P0, PT, R30.reuse, R25, PT ;  /* 0x000000191e00720c */ /* 0x041fe20003f06270 */
[----:B------:R-:W-:-:S03]  /*4f90*/  IMAD R11, R30, R24, RZ ;  /* 0x000000181e0b7224 */ /* 0x000fc600078e02ff */
[----:B-1----:R-:W-:Y:S01]  /*4fa0*/  ISETP.GE.OR P0, PT, R32, UR4, P0 ;  /* 0x0000000420007c0c */ /* 0x002fe20008706670 */
[----:B------:R-:W-:-:S03]  /*4fb0*/  IMAD.IADD R5, R31, 0x1, R11 ;  /* 0x000000011f057824 */ /* 0x000fc600078e020b */
[----:B------:R-:W-:Y:S01]  /*4fc0*/  ISETP.GE.OR P0, PT, R31, R24, P0 ;  /* 0x000000181f00720c */ /* 0x000fe20000706670 */
[----:B------:R-:W-:-:S05]  /*4fd0*/  IMAD R5, R5, UR4, RZ ;  /* 0x0000000405057c24 */ /* 0x000fca000f8e02ff */
[----:B------:R-:W-:-:S05]  /*4fe0*/  IADD3 R4, PT, PT, R5, R32, RZ ;  /* 0x0000002005047210 */ /* 0x000fca0007ffe0ff */
[----:B------:R-:W-:-:S04]  /*4ff0*/  IMAD R19, R4, 0x3, RZ ;  /* 0x0000000304137824 */ /* 0x000fc800078e02ff */
[----:B--2---:R-:W-:Y:S01]  /*5000*/  IMAD.WIDE R2, R19, 0x4, R16 ;  /* 0x0000000413027825 */ /* 0x004fe200078e0210 */
[----:B------:R-:W-:Y:S06]  /*5010*/  @P0 BRA `(.L_x_93) ;  /* 0x0000000400480947 */ /* 0x000fec0003800000 */
[----:B------:R-:W-:Y:S01]  /*5020*/  IMAD R0, R11, UR4, R32 ;  /* 0x000000040b007c24 */ /* 0x000fe2000f8e0220 */
[----:B------:R-:W-:-:S03]  /*5030*/  ISETP.NE.AND P0, PT, R31, RZ, PT ;  /* 0x000000ff1f00720c */ /* 0x000fc60003f05270 */
[----:B------:R-:W-:-:S04]  /*5040*/  VIADD R6, R0, UR4 ;  /* 0x0000000400067c36 */ /* 0x000fc80008000000 */
[----:B------:R-:W-:-:S04]  /*5050*/  IMAD R7, R6, 0x3, RZ ;  /* 0x0000000306077824 */ /* 0x000fc800078e02ff */
[----:B------:R-:W-:-:S05]  /*5060*/  IMAD.WIDE R6, R7, 0x4, R16 ;  /* 0x0000000407067825 */ /* 0x000fca00078e0210 */
[----:B------:R-:W2:Y:S01]  /*5070*/  @!P0 LDG.E R21, desc[UR36][R6.64] ;  /* 0x0000002406158981 */ /* 0x000ea2000c1e1900 */
[----:B------:R-:W-:Y:S01]  /*5080*/  IMAD R9, R0, 0x3, RZ ;  /* 0x0000000300097824 */ /* 0x000fe200078e02ff */
[----:B------:R-:W-:Y:S01]  /*5090*/  IADD3 R0, PT, PT, R25, -0x2, RZ ;  /* 0xfffffffe19007810 */ /* 0x000fe20007ffe0ff */
[--C-:B------:R-:W-:Y:S01]  /*50a0*/  IMAD.IADD R13, R31, 0x1, R24.reuse ;  /* 0x000000011f0d7824 */ /* 0x100fe200078e0218 */
[----:B------:R-:W-:Y:S01]  /*50b0*/  IADD3 R15, PT, PT, R11, -0x2, R24 ;  /* 0xfffffffe0b0f7810 */ /* 0x000fe20007ffe018 */
[----:B------:R-:W-:Y:S01]  /*50c0*/  IMAD.WIDE R8, R9, 0x4, R16 ;  /* 0x0000000409087825 */ /* 0x000fe200078e0210 */
[----:B------:R-:W-:Y:S03]  /*50d0*/  BSSY.RECONVERGENT B1, `(.L_x_94) ;  /* 0x000001f000017945 */ /* 0x000fe60003800200 */
[----:B------:R-:W-:Y:S02]  /*50e0*/  IMAD R11, R0, R24, R31 ;  /* 0x00000018000b7224 */ /* 0x000fe400078e021f */
[----:B------:R-:W-:-:S02]  /*50f0*/  IMAD R0, R31, UR4, R32 ;  /* 0x000000041f007c24 */ /* 0x000fc4000f8e0220 */
[--C-:B------:R-:W-:Y:S02]  /*5100*/  IMAD R10, R15, UR4, R32.reuse ;  /* 0x000000040f0a7c24 */ /* 0x100fe4000f8e0220 */
[--C-:B------:R-:W-:Y:S02]  /*5110*/  IMAD R13, R13, UR4, R32.reuse ;  /* 0x000000040d0d7c24 */ /* 0x100fe4000f8e0220 */
[----:B------:R-:W-:Y:S02]  /*5120*/  IMAD R11, R11, UR4, R32 ;  /* 0x000000040b0b7c24 */ /* 0x000fe4000f8e0220 */
[----:B------:R-:W-:Y:S02]  /*5130*/  IMAD R15, R0, 0x3, RZ ;  /* 0x00000003000f7824 */ /* 0x000fe400078e02ff */
[----:B------:R-:W-:Y:S02]  /*5140*/  IMAD R23, R10, 0x3, RZ ;  /* 0x000000030a177824 */ /* 0x000fe400078e02ff */
[----:B------:R-:W-:-:S02]  /*5150*/  IMAD R13, R13, 0x3, RZ ;  /* 0x000000030d0d7824 */ /* 0x000fc400078e02ff */
[----:B------:R-:W-:-:S04]  /*5160*/  IMAD.WIDE R14, R15, 0x4, R16 ;  /* 0x000000040f0e7825 */ /* 0x000fc800078e0210 */
[--C-:B------:R-:W-:Y:S01]  /*5170*/  IMAD.WIDE R12, R13, 0x4, R16.reuse ;  /* 0x000000040d0c7825 */ /* 0x100fe200078e0210 */
[----:B--2---:R0:W-:Y:S03]  /*5180*/  @!P0 STG.E desc[UR36][R8.64], R21 ;  /* 0x0000001508008986 */ /* 0x0041e6000c101924 */
[----:B0-----:R-:W-:Y:S02]  /*5190*/  IMAD R21, R11, 0x3, RZ ;  /* 0x000000030b157824 */ /* 0x001fe400078e02ff */
[----:B------:R-:W-:Y:S01]  /*51a0*/  IMAD.WIDE R10, R23, 0x4, R16 ;  /* 0x00000004170a7825 */ /* 0x000fe200078e0210 */
[----:B------:R-:W-:-:S03]  /*51b0*/  IADD3 R23, PT, PT, R25, -0x1, RZ ;  /* 0xffffffff19177810 */ /* 0x000fc60007ffe0ff */
[----:B------:R-:W-:Y:S01]  /*51c0*/  IMAD.WIDE R16, R21, 0x4, R16 ;  /* 0x0000000415107825 */ /* 0x000fe200078e0210 */
[----:B------:R-:W-:Y:S06]  /*51d0*/  @!P0 BRA `(.L_x_95) ;  /* 0x0000000000388947 */ /* 0x000fec0003800000 */
[----:B------:R-:W-:-:S13]  /*51e0*/  ISETP.NE.AND P0, PT, R31, R34, PT ;  /* 0x000000221f00720c */ /* 0x000fda0003f05270 */
[----:B------:R-:W-:Y:S05]  /*51f0*/  @P0 BRA `(.L_x_96) ;  /* 0x00000000000c0947 */ /* 0x000fea0003800000 */
[----:B------:R-:W2:Y:S04]  /*5200*/  LDG.E R21, desc[UR36][R10.64] ;  /* 0x000000240a157981 */ /* 0x000ea8000c1e1900 */
[----:B--2---:R0:W-:Y:S01]  /*5210*/  STG.E desc[UR36][R2.64], R21 ;  /* 0x0000001502007986 */ /* 0x0041e2000c101924 */
[----:B------:R-:W-:Y:S05]  /*5220*/  BRA `(.L_x_95) ;  /* 0x0000000000247947 */ /* 0x000fea0003800000 */
.L_x_96:
[----:B------:R-:W-:-:S13]  /*5230*/  ISETP.NE.AND P0, PT, R30, RZ, PT ;  /* 0x000000ff1e00720c */ /* 0x000fda0003f05270 */
[----:B------:R-:W-:Y:S05]  /*5240*/  @P0 BRA `(.L_x_97) ;  /* 0x00000000000c0947 */ /* 0x000fea0003800000 */
[----:B------:R-:W2:Y:S04]  /*5250*/  LDG.E R21, desc[UR36][R12.64] ;  /* 0x000000240c157981 */ /* 0x000ea8000c1e1900 */
[----:B--2---:R1:W-:Y:S01]  /*5260*/  STG.E desc[UR36][R14.64], R21 ;  /* 0x000000150e007986 */ /* 0x0043e2000c101924 */
[----:B------:R-:W-:Y:S05]  /*5270*/  BRA `(.L_x_95) ;  /* 0x0000000000107947 */ /* 0x000fea0003800000 */
.L_x_97:
[----:B------:R-:W-:-:S13]  /*5280*/  ISETP.NE.AND P0, PT, R30, R23, PT ;  /* 0x000000171e00720c */ /* 0x000fda0003f05270 */
[----:B------:R-:W-:Y:S05]  /*5290*/  @P0 BRA `(.L_x_95) ;  /* 0x0000000000080947 */ /* 0x000fea0003800000 */
[----:B------:R-:W2:Y:S04]  /*52a0*/  LDG.E R21, desc[UR36][R16.64] ;  /* 0x0000002410157981 */ /* 0x000ea8000c1e1900 */
[----:B--2---:R2:W-:Y:S02]  /*52b0*/  STG.E desc[UR36][R2.64], R21 ;  /* 0x0000001502007986 */ /* 0x0045e4000c101924 */
.L_x_95:
[----:B------:R-:W-:Y:S05]  /*52c0*/  BSYNC.RECONVERGENT B1 ;  /* 0x0000000000017941 */ /* 0x000fea0003800200 */
.L_x_94:
[----:B------:R-:W-:Y:S01]  /*52d0*/  ISETP.NE.AND P0, PT, R31, RZ, PT ;  /* 0x000000ff1f00720c */ /* 0x000fe20003f05270 */
[----:B------:R-:W-:-:S12]  /*52e0*/  BSSY.RECONVERGENT B1, `(.L_x_98) ;  /* 0x0000013000017945 */ /* 0x000fd80003800200 */
[----:B------:R-:W-:Y:S05]  /*52f0*/  @!P0 BRA `(.L_x_99) ;  /* 0x00000000003c8947 */ /* 0x000fea0003800000 */
[----:B------:R-:W-:-:S13]  /*5300*/  ISETP.NE.AND P1, PT, R31, R34, PT ;  /* 0x000000221f00720c */ /* 0x000fda0003f25270 */
[----:B------:R-:W-:Y:S05]  /*5310*/  @!P1 BRA `(.L_x_100) ;  /* 0x0000000000289947 */ /* 0x000fea0003800000 */
[----:B------:R-:W-:-:S13]  /*5320*/  ISETP.NE.AND P1, PT, R30, RZ, PT ;  /* 0x000000ff1e00720c */ /* 0x000fda0003f25270 */
[----:B------:R-:W-:Y:S05]  /*5330*/  @!P1 BRA `(.L_x_101) ;  /* 0x0000000000149947 */ /* 0x000fea0003800000 */
[----:B------:R-:W-:-:S13]  /*5340*/  ISETP.NE.AND P1, PT, R30, R23, PT ;  /* 0x000000171e00720c */ /* 0x000fda0003f25270 */
[----:B------:R-:W-:Y:S05]  /*5350*/  @P1 BRA `(.L_x_102) ;  /* 0x00000000002c1947 */ /* 0x000fea0003800000 */
[----:B012---:R-:W2:Y:S04]  /*5360*/  LDG.E R21, desc[UR36][R16.64+0x4] ;  /* 0x0000042410157981 */ /* 0x007ea8000c1e1900 */
[----:B--2---:R3:W-:Y:S01]  /*5370*/  STG.E desc[UR36][R2.64+0x4], R21 ;  /* 0x0000041502007986 */ /* 0x0047e2000c101924 */
[----:B------:R-:W-:Y:S05]  /*5380*/  BRA `(.L_x_102) ;  /* 0x0000000000207947 */ /* 0x000fea0003800000 */
.L_x_101:
[----:B012---:R-:W2:Y:S04]  /*5390*/  LDG.E R21, desc[UR36][R12.64+0x4] ;  /* 0x000004240c157981 */ /* 0x007ea8000c1e1900 */
[----:B--2---:R0:W-:Y:S01]  /*53a0*/  STG.E desc[UR36][R14.64+0x4], R21 ;  /* 0x000004150e007986 */ /* 0x0041e2000c101924 */
[----:B------:R-:W-:Y:S05]  /*53b0*/  BRA `(.L_x_102) ;  /* 0x0000000000147947 */ /* 0x000fea0003800000 */
.L_x_100:
[----:B012---:R-:W2:Y:S04]  /*53c0*/  LDG.E R21, desc[UR36][R10.64+0x4] ;  /* 0x000004240a157981 */ /* 0x007ea8000c1e1900 */
[----:B--2---:R4:W-:Y:S01]  /*53d0*/  STG.E desc[UR36][R2.64+0x4], R21 ;  /* 0x0000041502007986 */ /* 0x0049e2000c101924 */
[----:B------:R-:W-:Y:S05]  /*53e0*/  BRA `(.L_x_102) ;  /* 0x0000000000087947 */ /* 0x000fea0003800000 */
.L_x_99:
[----:B012---:R-:W2:Y:S04]  /*53f0*/  LDG.E R21, desc[UR36][R6.64+0x4] ;  /* 0x0000042406157981 */ /* 0x007ea8000c1e1900 */
[----:B--2---:R0:W-:Y:S02]  /*5400*/  STG.E desc[UR36][R8.64+0x4], R21 ;  /* 0x0000041508007986 */ /* 0x0041e4000c101924 */
.L_x_102:
[----:B------:R-:W-:Y:S05]  /*5410*/  BSYNC.RECONVERGENT B1 ;  /* 0x0000000000017941 */ /* 0x000fea0003800200 */
.L_x_98:
[----:B------:R-:W-:Y:S05]  /*5420*/  @!P0 BRA `(.L_x_103) ;  /* 0x00000000003c8947 */ /* 0x000fea0003800000 */
[----:B------:R-:W-:-:S13]  /*5430*/  ISETP.NE.AND P0, PT, R31, R34, PT ;  /* 0x000000221f00720c */ /* 0x000fda0003f05270 */
[----:B------:R-:W-:Y:S05]  /*5440*/  @!P0 BRA `(.L_x_104) ;  /* 0x0000000000288947 */ /* 0x000fea0003800000 */
[----:B------:R-:W-:-:S13]  /*5450*/  ISETP.NE.AND P0, PT, R30, RZ, PT ;  /* 0x000000ff1e00720c */ /* 0x000fda0003f05270 */
[----:B------:R-:W-:Y:S05]  /*5460*/  @!P0 BRA `(.L_x_105) ;  /* 0x0000000000148947 */ /* 0x000fea0003800000 */
[----:B------:R-:W-:-:S13]  /*5470*/  ISETP.NE.AND P0, PT, R30, R23, PT ;  /* 0x000000171e00720c */ /* 0x000fda0003f05270 */
[----:B------:R-:W-:Y:S05]  /*5480*/  @P0 BRA `(.L_x_93) ;  /* 0x00000000002c0947 */ /* 0x000fea0003800000 */
[----:B------:R-:W5:Y:S04]  /*5490*/  LDG.E R17, desc[UR36][R16.64+0x8] ;  /* 0x0000082410117981 */ /* 0x000f68000c1e1900 */
[----:B-----5:R0:W-:Y:S01]  /*54a0*/  STG.E desc[UR36][R2.64+0x8], R17 ;  /* 0x0000081102007986 */ /* 0x0201e2000c101924 */
[----:B------:R-:W-:Y:S05]  /*54b0*/  BRA `(.L_x_93) ;  /* 0x0000000000207947 */ /* 0x000fea0003800000 */
.L_x_105:
[----:B------:R-:W5:Y:S04]  /*54c0*/  LDG.E R13, desc[UR36][R12.64+0x8] ;  /* 0x000008240c0d7981 */ /* 0x000f68000c1e1900 */
[----:B-----5:R0:W-:Y:S01]  /*54d0*/  STG.E desc[UR36][R14.64+0x8], R13 ;  /* 0x0000080d0e007986 */ /* 0x0201e2000c101924 */
[----:B------:R-:W-:Y:S05]  /*54e0*/  BRA `(.L_x_93) ;  /* 0x0000000000147947 */ /* 0x000fea0003800000 */
.L_x_104:
[----:B------:R-:W5:Y:S04]  /*54f0*/  LDG.E R11, desc[UR36][R10.64+0x8] ;  /* 0x000008240a0b7981 */ /* 0x000f68000c1e1900 */
[----:B-----5:R0:W-:Y:S01]  /*5500*/  STG.E desc[UR36][R2.64+0x8], R11 ;  /* 0x0000080b02007986 */ /* 0x0201e2000c101924 */
[----:B------:R-:W-:Y:S05]  /*5510*/  BRA `(.L_x_93) ;  /* 0x0000000000087947 */ /* 0x000fea0003800000 */
.L_x_103:
[----:B------:R-:W5:Y:S04]  /*5520*/  LDG.E R7, desc[UR36][R6.64+0x8] ;  /* 0x0000082406077981 */ /* 0x000f68000c1e1900 */
[----:B-----5:R0:W-:Y:S02]  /*5530*/  STG.E desc[UR36][R8.64+0x8], R7 ;  /* 0x0000080708007986 */ /* 0x0201e4000c101924 */
.L_x_93:
[----:B------:R-:W-:Y:S05]  /*5540*/  BSYNC.RECONVERGENT B0 ;  /* 0x0000000000007941 */ /* 0x000fea0003800200 */
.L_x_92:
[----:B------:R-:W-:Y:S01]  /*5550*/  ISETP.GE.AND P0, PT, R30, R25, PT ;  /* 0x000000191e00720c */ /* 0x000fe20003f06270 */
[----:B------:R-:W-:Y:S03]  /*5560*/  BSSY.RECONVERGENT B0, `(.L_x_106) ;  /* 0x0000055000007945 */ /* 0x000fe60003800200 */
[----:B------:R-:W-:-:S04]  /*5570*/  ISETP.LT.AND P0, PT, R31, R24, !P0 ;  /* 0x000000181f00720c */ /* 0x000fc80004701270 */
[----:B------:R-:W-:-:S13]  /*5580*/  ISETP.LT.AND P0, PT, R32, UR4, P0 ;  /* 0x0000000420007c0c */ /* 0x000fda0008701270 */
[----:B------:R-:W-:Y:S05]  /*5590*/  @!P0 BRA `(.L_x_107) ;  /* 0x0000000400448947 */ /* 0x000fea0003800000 */
[----:B------:R-:W5:Y:S01]  /*55a0*/  LDG.E R0, desc[UR36][R2.64] ;  /* 0x0000002402007981 */ /* 0x000f62000c1e1900 */
[----:B0-----:R-:W0:Y:S02]  /*55b0*/  LDC.64 R8, c[0x0][0x3a0] ;  /* 0x0000e800ff087b82 */ /* 0x001e240000000a00 */
[----:B0-----:R-:W-:-:S05]  /*55c0*/  IMAD.WIDE R8, R19, 0x4, R8 ;  /* 0x0000000413087825 */ /* 0x001fca00078e0208 */
[----:B-----5:R0:W-:Y:S04]  /*55d0*/  STG.E desc[UR36][R8.64], R0 ;  /* 0x0000000008007986 */ /* 0x0201e8000c101924 */
[----:B-1234-:R-:W2:Y:S01]  /*55e0*/  LDG.E R21, desc[UR36][R2.64+0x4] ;  /* 0x0000042402157981 */ /* 0x01eea2000c1e1900 */
[----:B------:R-:W1:Y:S03]  /*55f0*/  LDC.64 R18, c[0x0][0x388] ;  /* 0x0000e200ff127b82 */ /* 0x000e660000000a00 */
[----:B--2---:R0:W-:Y:S04]  /*5600*/  STG.E desc[UR36][R8.64+0x4], R21 ;  /* 0x0000041508007986 */ /* 0x0041e8000c101924 */
[----:B------:R-:W2:Y:S01]  /*5610*/  LDG.E R23, desc[UR36][R2.64+0x8] ;  /* 0x0000082402177981 */ /* 0x000ea2000c1e1900 */
[----:B------:R-:W-:-:S06]  /*5620*/  FMUL R14, R0, R0 ;  /* 0x00000000000e7220 */ /* 0x000fcc0000400000 */
[----:B------:R-:W3:Y:S01]  /*5630*/  F2F.F64.F32 R14, R14 ;  /* 0x0000000e000e7310 */ /* 0x000ee20000201800 */
[----:B------:R-:W-:-:S07]  /*5640*/  IMAD.MOV.U32 R16, RZ, RZ, 0x1 ;  /* 0x00000001ff107424 */ /* 0x000fce00078e00ff */
[----:B---3--:R-:W3:Y:S01]  /*5650*/  MUFU.RCP64H R17, R15 ;  /* 0x0000000f00117308 */ /* 0x008ee20000001800 */
[----:B--2---:R0:W-:Y:S04]  /*5660*/  STG.E desc[UR36][R8.64+0x8], R23 ;  /* 0x0000081708007986 */ /* 0x0041e8000c101924 */
[----:B-1----:R-:W2:Y:S04]  /*5670*/  LDG.E R25, desc[UR36][R18.64] ;  /* 0x0000002412197981 */ /* 0x002ea8000c1e1900 */
[----:B------:R-:W4:Y:S04]  /*5680*/  LDG.E R12, desc[UR36][R18.64+0x4] ;  /* 0x00000424120c7981 */ /* 0x000f28000c1e1900 */
[----:B------:R1:W5:Y:S01]  /*5690*/  LDG.E R27, desc[UR36][R18.64+0xc] ;  /* 0x00000c24121b7981 */ /* 0x000362000c1e1900 */
[----:B------:R-:W0:Y:S01]  /*56a0*/  F2F.F64.F32 R6, R21 ;  /* 0x0000001500067310 */ /* 0x000e220000201800 */
[----:B---3--:R-:W-:Y:S01]  /*56b0*/  DFMA R2, -R14, R16, 1 ;  /* 0x3ff000000e02742b */ /* 0x008fe20000000110 */
[----:B------:R-:W-:-:S06]  /*56c0*/  FMUL R20, R21, R21 ;  /* 0x0000001515147220 */ /* 0x000fcc0000400000 */
[----:B------:R-:W3:Y:S01]  /*56d0*/  F2F.F64.F32 R10, R23 ;  /* 0x00000017000a7310 */ /* 0x000ee20000201800 */
[----:B-1----:R-:W-:Y:S01]  /*56e0*/  DFMA R18, R2, R2, R2 ;  /* 0x000000020212722b */ /* 0x002fe20000000002 */
[----:B------:R-:W-:Y:S01]  /*56f0*/  FMUL R22, R23, R23 ;  /* 0x0000001717167220 */ /* 0x000fe20000400000 */
[----:B0-----:R-:W-:-:S06]  /*5700*/  DADD R6, R6, R6 ;  /* 0x0000000006067229 */ /* 0x001fcc0000000006 */
[----:B------:R-:W-:Y:S02]  /*5710*/  DFMA R18, R16, R18, R16 ;  /* 0x000000121012722b */ /* 0x000fe40000000010 */
[----:B---3--:R-:W-:-:S06]  /*5720*/  DMUL R6, R6, R10 ;  /* 0x0000000a06067228 */ /* 0x008fcc0000000000 */
        /* <DEDUP_REMOVED lines=25> */
.L_x_109:
[----:B------:R-:W-:Y:S05]  /*58c0*/  BSYNC.RECONVERGENT B1 ;  /* 0x0000000000017941 */ /* 0x000fea0003800200 */
.L_x_108:
[----:B------:R-:W-:Y:S01]  /*58d0*/  DADD R2, R2, 1 ;  /* 0x3ff0000002027429 */ /* 0x000fe20000000000 */
[----:B------:R-:W-:Y:S09]  /*58e0*/  BSSY.RECONVERGENT B1, `(.L_x_110) ;  /* 0x000000d000017945 */ /* 0x000ff20003800200 */
[----:B------:R-:W0:Y:S02]  /*58f0*/  F2F.F32.F64 R3, R2 ;  /* 0x0000000200037310 */ /* 0x000e240000301000 */
[----:B0-----:R-:W-:-:S06]  /*5900*/  IADD3 R6, PT, PT, R3, -0xd000000, RZ ;  /* 0xf300000003067810 */ /* 0x001fcc0007ffe0ff */
[----:B------:R0:W1:Y:S01]  /*5910*/  MUFU.RSQ R10, R3 ;  /* 0x00000003000a7308 */ /* 0x0000620000001400 */
[----:B------:R-:W-:-:S13]  /*5920*/  ISETP.GT.U32.AND P1, PT, R6, 0x727fffff, PT ;  /* 0x727fffff0600780c */ /* 0x000fda0003f24070 */
[----:B0-----:R-:W-:Y:S05]  /*5930*/  @!P1 BRA `(.L_x_111) ;  /* 0x00000000000c9947 */ /* 0x001fea0003800000 */
[----:B------:R-:W-:-:S07]  /*5940*/  MOV R12, 0x5960 ;  /* 0x00005960000c7802 */ /* 0x000fce0000000f00 */
[----:B-1----:R-:W-:Y:S05]  /*5950*/  CALL.REL.NOINC `($__internal_4_$__cuda_sm20_sqrt_rn_f32_slowpath) ;  /* 0x0000001800507944 */ /* 0x002fea0003c00000 */
[----:B------:R-:W-:Y:S05]  /*5960*/  BRA `(.L_x_112) ;  /* 0x0000000000107947 */ /* 0x000fea0003800000 */
.L_x_111:
[----:B-1----:R-:W-:Y:S01]  /*5970*/  FMUL.FTZ R6, R3, R10 ;  /* 0x0000000a03067220 */ /* 0x002fe20000410000 */
[----:B------:R-:W-:-:S03]  /*5980*/  FMUL.FTZ R2, R10, 0.5 ;  /* 0x3f0000000a027820 */ /* 0x000fc60000410000 */
[----:B------:R-:W-:-:S04]  /*5990*/  FFMA R3, -R6, R6, R3 ;  /* 0x0000000606037223 */ /* 0x000fc80000000103 */
[----:B------:R-:W-:-:S07]  /*59a0*/  FFMA R6, R3, R2, R6 ;  /* 0x0000000203067223 */ /* 0x000fce0000000006 */
.L_x_112:
[----:B------:R-:W-:Y:S05]  /*59b0*/  BSYNC.RECONVERGENT B1 ;  /* 0x0000000000017941 */ /* 0x000fea0003800200 */
.L_x_110:
[----:B------:R-:W0:Y:S01]  /*59c0*/  MUFU.RCP R3, R6 ;  /* 0x0000000600037308 */ /* 0x000e220000001000 */
[----:B------:R-:W-:Y:S07]  /*59d0*/  BSSY.RECONVERGENT B3, `(.L_x_113) ;  /* 0x000000c000037945 */ /* 0x000fee0003800200 */
[----:B------:R-:W1:Y:S01]  /*59e0*/  FCHK P1, R0, R6 ;  /* 0x0000000600007302 */ /* 0x000e620000020000 */
[----:B0-----:R-:W-:-:S04]  /*59f0*/  FFMA R2, R3, -R6, 1 ;  /* 0x3f80000003027423 */ /* 0x001fc80000000806 */
[----:B------:R-:W-:-:S04]  /*5a00*/  FFMA R3, R3, R2, R3 ;  /* 0x0000000203037223 */ /* 0x000fc80000000003 */
[----:B------:R-:W-:-:S04]  /*5a10*/  FFMA R7, R0, R3, RZ ;  /* 0x0000000300077223 */ /* 0x000fc800000000ff */
[----:B------:R-:W-:-:S04]  /*5a20*/  FFMA R2, R7, -R6, R0 ;  /* 0x8000000607027223 */ /* 0x000fc80000000000 */
[----:B------:R-:W-:Y:S01]  /*5a30*/  FFMA R3, R3, R2, R7 ;  /* 0x0000000203037223 */ /* 0x000fe20000000007 */
[----:B-1----:R-:W-:Y:S06]  /*5a40*/  @!P1 BRA `(.L_x_114) ;  /* 0x0000000000109947 */ /* 0x002fec0003800000 */
[----:B------:R-:W-:Y:S01]  /*5a50*/  IMAD.MOV.U32 R7, RZ, RZ, R0 ;  /* 0x000000ffff077224 */ /* 0x000fe200078e0000 */
[----:B------:R-:W-:-:S07]  /*5a60*/  MOV R33, 0x5a80 ;  /* 0x00005a8000217802 */ /* 0x000fce0000000f00 */
[----:B------:R-:W-:Y:S05]  /*5a70*/  CALL.REL.NOINC `($__internal_5_$__cuda_sm3x_div_rn_noftz_f32_slowpath) ;  /* 0x0000001800647944 */ /* 0x000fea0003c00000 */
[----:B------:R-:W-:-:S07]  /*5a80*/  MOV R3, R35 ;  /* 0x0000002300037202 */ /* 0x000fce0000000f00 */
.L_x_114:
[----:B------:R-:W-:Y:S05]  /*5a90*/  BSYNC.RECONVERGENT B3 ;  /* 0x0000000000037941 */ /* 0x000fea0003800200 */
.L_x_113:
[----:B------:R0:W-:Y:S02]  /*5aa0*/  STG.E desc[UR36][R8.64], R3 ;  /* 0x0000000308007986 */ /* 0x0001e4000c101924 */
.L_x_107:
[----:B------:R-:W-:Y:S05]  /*5ab0*/  BSYNC.RECONVERGENT B0 ;  /* 0x0000000000007941 */ /* 0x000fea0003800200 */
.L_x_106:
[----:B------:R-:W-:Y:S06]  /*5ac0*/  BAR.SYNC.DEFER_BLOCKING 0x0 ;  /* 0x0000000000007b1d */ /* 0x000fec0000010000 */
[----:B------:R-:W-:Y:S05]  /*5ad0*/  @!P0 EXIT ;  /* 0x000000000000894d */ /* 0x000fea0003800000 */
[----:B0-234-:R-:W0:Y:S01]  /*5ae0*/  LDC.64 R2, c[0x0][0x3a8] ;  /* 0x0000ea00ff027b82 */ /* 0x01de220000000a00 */
[----:B------:R-:W-:Y:S01]  /*5af0*/  ISETP.NE.AND P0, PT, R32, RZ, PT ;  /* 0x000000ff2000720c */ /* 0x000fe20003f05270 */
[----:B------:R-:W-:Y:S01]  /*5b00*/  BSSY.RECONVERGENT B0, `(.L_x_115) ;  /* 0x000008d000007945 */ /* 0x000fe20003800200 */
[----:B------:R-:W-:Y:S02]  /*5b10*/  IMAD.MOV.U32 R17, RZ, RZ, RZ ;  /* 0x000000ffff117224 */ /* 0x000fe400078e00ff */
[----:B0-----:R-:W-:-:S05]  /*5b20*/  IMAD.WIDE R2, R4, 0x4, R2 ;  /* 0x0000000404027825 */ /* 0x001fca00078e0202 */
[----:B------:R0:W-:Y:S04]  /*5b30*/  STG.E desc[UR36][R2.64], RZ ;  /* 0x000000ff02007986 */ /* 0x0001e8000c101924 */
[----:B------:R-:W-:Y:S05]  /*5b40*/  @!P0 BRA `(.L_x_116) ;  /* 0x0000000800208947 */ /* 0x000fea0003800000 */
[----:B------:R-:W2:Y:S01]  /*5b50*/  LDC.64 R8, c[0x0][0x3b0] ;  /* 0x0000ec00ff087b82 */ /* 0x000ea20000000a00 */
[C---:B------:R-:W-:Y:S01]  /*5b60*/  ISETP.GE.U32.AND P0, PT, R32.reuse, 0x4, PT ;  /* 0x000000042000780c */ /* 0x040fe20003f06070 */
[----:B------:R-:W-:Y:S01]  /*5b70*/  BSSY.RECONVERGENT B3, `(.L_x_117) ;  /* 0x000005f000037945 */ /* 0x000fe20003800200 */
[----:B------:R-:W-:Y:S01]  /*5b80*/  HFMA2 R4, -RZ, RZ, 0, 0 ;  /* 0x00000000ff047431 */ /* 0x000fe200000001ff */
[C---:B------:R-:W-:Y:S01]  /*5b90*/  LOP3.LUT R0, R32.reuse, 0x3, RZ, 0xc0, !PT ;  /* 0x0000000320007812 */ /* 0x040fe200078ec0ff */
[----:B------:R-:W-:Y:S02]  /*5ba0*/  IMAD.MOV.U32 R17, RZ, RZ, RZ ;  /* 0x000000ffff117224 */ /* 0x000fe400078e00ff */
[----:B--2---:R-:W-:-:S07]  /*5bb0*/  IMAD.WIDE.U32 R8, R32, 0x4, R8 ;  /* 0x0000000420087825 */ /* 0x004fce00078e0008 */
[----:B------:R-:W-:Y:S05]  /*5bc0*/  @!P0 BRA `(.L_x_118) ;  /* 0x0000000400648947 */ /* 0x000fea0003800000 */
[----:B------:R-:W2:Y:S01]  /*5bd0*/  LDCU.64 UR4, c[0x0][0x3b0] ;  /* 0x00007600ff0477ac */ /* 0x000ea20008000a00 */
[----:B------:R-:W3:Y:S01]  /*5be0*/  LDC.64 R10, c[0x0][0x3a0] ;  /* 0x0000e800ff0a7b82 */ /* 0x000ee20000000a00 */
[----:B------:R-:W-:Y:S01]  /*5bf0*/  LOP3.LUT R4, R32, 0x3c, RZ, 0xc0, !PT ;  /* 0x0000003c20047812 */ /* 0x000fe200078ec0ff */
[----:B------:R-:W-:Y:S01]  /*5c00*/  IMAD R19, R5, 0x3, RZ ;  /* 0x0000000305137824 */ /* 0x000fe200078e02ff */
[----:B------:R-:W-:-:S03]  /*5c10*/  MOV R17, RZ ;  /* 0x000000ff00117202 */ /* 0x000fc60000000f00 */
[----:B------:R-:W-:Y:S01]  /*5c20*/  IMAD.MOV R16, RZ, RZ, -R4 ;  /* 0x000000ffff107224 */ /* 0x000fe200078e0a04 */
[----:B--2---:R-:W-:-:S04]  /*5c30*/  UIADD3 UR4, UP0, UPT, UR4, 0x8, URZ ;  /* 0x0000000804047890 */ /* 0x004fc8000ff1e0ff */
[----:B------:R-:W-:Y:S02]  /*5c40*/  UIADD3.X UR5, UPT, UPT, URZ, UR5, URZ, UP0, !UPT ;  /* 0x00000005ff057290 */ /* 0x000fe400087fe4ff */
[----:B------:R-:W-:-:S04]  /*5c50*/  MOV R12, UR4 ;  /* 0x00000004000c7c02 */ /* 0x000fc80008000f00 */
[----:B------:R-:W-:-:S07]  /*5c60*/  IMAD.U32 R13, RZ, RZ, UR5 ;  /* 0x00000005ff0d7e24 */ /* 0x000fce000f8e00ff */
.L_x_127:
[----:B------:R-:W1:Y:S04]  /*5c70*/  LDG.E R6, desc[UR36][R8.64] ;  /* 0x0000002408067981 */ /* 0x000e68000c1e1900 */
[----:B--2---:R-:W2:Y:S01]  /*5c80*/  LDG.E R7, desc[UR36][R12.64+-0x8] ;  /* 0xfffff8240c077981 */ /* 0x004ea2000c1e1900 */
[----:B------:R-:W-:Y:S01]  /*5c90*/  BSSY.RECONVERGENT B4, `(.L_x_119) ;  /* 0x000000c000047945 */ /* 0x000fe20003800200 */
[----:B-1----:R-:W1:Y:S08]  /*5ca0*/  MUFU.RCP R15, R6 ;  /* 0x00000006000f7308 */ /* 0x002e700000001000 */
[----:B--2---:R-:W2:Y:S01]  /*5cb0*/  FCHK P0, R7, R6 ;  /* 0x0000000607007302 */ /* 0x004ea20000000000 */
[----:B-1----:R-:W-:-:S04]  /*5cc0*/  FFMA R14, -R6, R15, 1 ;  /* 0x3f800000060e7423 */ /* 0x002fc8000000010f */
[----:B------:R-:W-:-:S04]  /*5cd0*/  FFMA R14, R15, R14, R15 ;  /* 0x0000000e0f0e7223 */ /* 0x000fc8000000000f */
[----:B------:R-:W-:-:S04]  /*5ce0*/  FFMA R15, R7, R14, RZ ;  /* 0x0000000e070f7223 */ /* 0x000fc800000000ff */
[----:B------:R-:W-:-:S04]  /*5cf0*/  FFMA R18, -R6, R15, R7 ;  /* 0x0000000f06127223 */ /* 0x000fc80000000107 */
[----:B------:R-:W-:Y:S01]  /*5d00*/  FFMA R18, R14, R18, R15 ;  /* 0x000000120e127223 */ /* 0x000fe2000000000f */
[----:B--2---:R-:W-:Y:S06]  /*5d10*/  @!P0 BRA `(.L_x_120) ;  /* 0x00000000000c8947 */ /* 0x004fec0003800000 */
[----:B------:R-:W-:-:S07]  /*5d20*/  MOV R33, 0x5d40 ;  /* 0x00005d4000217802 */ /* 0x000fce0000000f00 */
[----:B0--3--:R-:W-:Y:S05]  /*5d30*/  CALL.REL.NOINC `($__internal_5_$__cuda_sm3x_div_rn_noftz_f32_slowpath) ;  /* 0x0000001400b47944 */ /* 0x009fea0003c00000 */
[----:B------:R-:W-:-:S07]  /*5d40*/  MOV R18, R35 ;  /* 0x0000002300127202 */ /* 0x000fce0000000f00 */
.L_x_120:
[----:B------:R-:W-:Y:S05]  /*5d50*/  BSYNC.RECONVERGENT B4 ;  /* 0x0000000000047941 */ /* 0x000fea0003800200 */
.L_x_119:
[----:B---3--:R-:W-:-:S05]  /*5d60*/  IMAD.WIDE R14, R19, 0x4, R10 ;  /* 0x00000004130e7825 */ /* 0x008fca00078e020a */
[----:B------:R-:W2:Y:S02]  /*5d70*/  LDG.E R6, desc[UR36][R14.64] ;  /* 0x000000240e067981 */ /* 0x000ea4000c1e1900 */
[----:B--2---:R-:W-:-:S05]  /*5d80*/  FFMA R21, R6, R18, R17 ;  /* 0x0000001206157223 */ /* 0x004fca0000000011 */
[----:B------:R1:W-:Y:S04]  /*5d90*/  STG.E desc[UR36][R2.64], R21 ;  /* 0x0000001502007986 */ /* 0x0003e8000c101924 */
[----:B------:R-:W2:Y:S04]  /*5da0*/  LDG.E R6, desc[UR36][R8.64] ;  /* 0x0000002408067981 */ /* 0x000ea8000c1e1900 */
[----:B------:R-:W3:Y:S01]  /*5db0*/  LDG.E R7, desc[UR36][R12.64+-0x4] ;  /* 0xfffffc240c077981 */ /* 0x000ee2000c1e1900 */
[----:B------:R-:W-:Y:S01]  /*5dc0*/  BSSY.RECONVERGENT B4, `(.L_x_121) ;  /* 0x000000c000047945 */ /* 0x000fe20003800200 */
[----:B--2---:R-:W2:Y:S08]  /*5dd0*/  MUFU.RCP R17, R6 ;  /* 0x0000000600117308 */ /* 0x004eb00000001000 */
[----:B---3--:R-:W3:Y:S01]  /*5de0*/  FCHK P0, R7, R6 ;  /* 0x0000000607007302 */ /* 0x008ee20000000000 */
[----:B--2---:R-:W-:-:S04]  /*5df0*/  FFMA R18, -R6, R17, 1 ;  /* 0x3f80000006127423 */ /* 0x004fc80000000111 */
[----:B------:R-:W-:-:S04]  /*5e00*/  FFMA R18, R17, R18, R17 ;  /* 0x0000001211127223 */ /* 0x000fc80000000011 */
[----:B------:R-:W-:-:S04]  /*5e10*/  FFMA R17, R7, R18, RZ ;  /* 0x0000001207117223 */ /* 0x000fc800000000ff */
[----:B------:R-:W-:-:S04]  /*5e20*/  FFMA R20, -R6, R17, R7 ;  /* 0x0000001106147223 */ /* 0x000fc80000000107 */
[----:B------:R-:W-:Y:S01]  /*5e30*/  FFMA R17, R18, R20, R17 ;  /* 0x0000001412117223 */ /* 0x000fe20000000011 */
[----:B-1-3--:R-:W-:Y:S06]  /*5e40*/  @!P0 BRA `(.L_x_122) ;  /* 0x00000000000c8947 */ /* 0x00afec0003800000 */
[----:B------:R-:W-:-:S07]  /*5e50*/  MOV R33, 0x5e70 ;  /* 0x00005e7000217802 */ /* 0x000fce0000000f00 */
[----:B0-----:R-:W-:Y:S05]  /*5e60*/  CALL.REL.NOINC `($__internal_5_$__cuda_sm3x_div_rn_noftz_f32_slowpath) ;  /* 0x0000001400687944 */ /* 0x001fea0003c00000 */
[----:B------:R-:W-:-:S07]  /*5e70*/  IMAD.MOV.U32 R17, RZ, RZ, R35 ;  /* 0x000000ffff117224 */ /* 0x000fce00078e0023 */
.L_x_122:
[----:B------:R-:W-:Y:S05]  /*5e80*/  BSYNC.RECONVERGENT B4 ;  /* 0x0000000000047941 */ /* 0x000fea0003800200 */
.L_x_121:
        /* <DEDUP_REMOVED lines=16> */
[----:B------:R-:W-:-:S07]  /*5f90*/  MOV R17, R35 ;  /* 0x0000002300117202 */ /* 0x000fce0000000f00 */
.L_x_124:
[----:B------:R-:W-:Y:S05]  /*5fa0*/  BSYNC.RECONVERGENT B4 ;  /* 0x0000000000047941 */ /* 0x000fea0003800200 */
.L_x_123:
        /* <DEDUP_REMOVED lines=17> */
.L_x_126:
[----:B------:R-:W-:Y:S05]  /*60c0*/  BSYNC.RECONVERGENT B4 ;  /* 0x0000000000047941 */ /* 0x000fea0003800200 */
.L_x_125:
[----:B------:R-:W2:Y:S01]  /*60d0*/  LDG.E R14, desc[UR36][R14.64+0x24] ;  /* 0x000024240e0e7981 */ /* 0x000ea2000c1e1900 */
[----:B------:R-:W-:Y:S02]  /*60e0*/  IADD3 R16, PT, PT, R16, 0x4, RZ ;  /* 0x0000000410107810 */ /* 0x000fe40007ffe0ff */
[----:B------:R-:W-:Y:S02]  /*60f0*/  IADD3 R12, P1, PT, R12, 0x10, RZ ;  /* 0x000000100c0c7810 */ /* 0x000fe40007f3e0ff */
[----:B------:R-:W-:Y:S02]  /*6100*/  ISETP.NE.AND P0, PT, R16, RZ, PT ;  /* 0x000000ff1000720c */ /* 0x000fe40003f05270 */
[----:B------:R-:W-:Y:S01]  /*6110*/  IADD3 R19, PT, PT, R19, 0xc, RZ ;  /* 0x0000000c13137810 */ /* 0x000fe20007ffe0ff */
[----:B------:R-:W-:Y:S02]  /*6120*/  IMAD.X R13, RZ, RZ, R13, P1 ;  /* 0x000000ffff0d7224 */ /* 0x000fe400008e060d */
[----:B--2---:R-:W-:-:S05]  /*6130*/  FFMA R17, R14, R17, R21 ;  /* 0x000000110e117223 */ /* 0x004fca0000000015 */
[----:B------:R2:W-:Y:S03]  /*6140*/  STG.E desc[UR36][R2.64], R17 ;  /* 0x0000001102007986 */ /* 0x0005e6000c101924 */
[----:B------:R-:W-:Y:S05]  /*6150*/  @P0 BRA `(.L_x_127) ;  /* 0xfffffff800c40947 */ /* 0x000fea000383ffff */
.L_x_118:
[----:B------:R-:W-:Y:S05]  /*6160*/  BSYNC.RECONVERGENT B3 ;  /* 0x0000000000037941 */ /* 0x000fea0003800200 */
.L_x_117:
[----:B------:R-:W-:-:S13]  /*6170*/  ISETP.NE.AND P0, PT, R0, RZ, PT ;  /* 0x000000ff0000720c */ /* 0x000fda0003f05270 */
[----:B------:R-:W-:Y:S05]  /*6180*/  @!P0 BRA `(.L_x_116) ;  /* 0x0000000000908947 */ /* 0x000fea0003800000 */
[----:B------:R-:W3:Y:S01]  /*6190*/  LDC.64 R6, c[0x0][0x3b0] ;  /* 0x0000ec00ff067b82 */ /* 0x000ee20000000a00 */
[----:B------:R-:W-:-:S07]  /*61a0*/  IADD3 R0, PT, PT, -R0, RZ, RZ ;  /* 0x000000ff00007210 */ /* 0x000fce0007ffe1ff */
[----:B------:R-:W4:Y:S01]  /*61b0*/  LDC.64 R10, c[0x0][0x3a0] ;  /* 0x0000e800ff0a7b82 */ /* 0x000f220000000a00 */
[----:B---3--:R-:W-:-:S04]  /*61c0*/  IMAD.WIDE.U32 R6, R4, 0x4, R6 ;  /* 0x0000000404067825 */ /* 0x008fc800078e0006 */
[----:B------:R-:W-:Y:S01]  /*61d0*/  IMAD.IADD R4, R5, 0x1, R4 ;  /* 0x0000000105047824 */ /* 0x000fe200078e0204 */
[----:B------:R-:W-:Y:S01]  /*61e0*/  MOV R16, R6 ;  /* 0x0000000600107202 */ /* 0x000fe20000000f00 */
[----:B------:R-:W-:Y:S02]  /*61f0*/  IMAD.MOV.U32 R19, RZ, RZ, R7 ;  /* 0x000000ffff137224 */ /* 0x000fe400078e0007 */
[----:B----4-:R-:W-:-:S07]  /*6200*/  IMAD R13, R4, 0x3, RZ ;  /* 0x00000003040d7824 */ /* 0x010fce00078e02ff */
.L_x_130:
[----:B------:R-:W1:Y:S01]  /*6210*/  LDG.E R4, desc[UR36][R8.64] ;  /* 0x0000002408047981 */ /* 0x000e62000c1e1900 */
[----:B------:R-:W-:Y:S01]  /*6220*/  MOV R7, R19 ;  /* 0x0000001300077202 */ /* 0x000fe20000000f00 */
[----:B------:R-:W-:-:S05]  /*6230*/  IMAD.MOV.U32 R6, RZ, RZ, R16 ;  /* 0x000000ffff067224 */ /* 0x000fca00078e0010 */
[----:B---3--:R-:W3:Y:S01]  /*6240*/  LDG.E R7, desc[UR36][R6.64] ;  /* 0x0000002406077981 */ /* 0x008ee2000c1e1900 */
[----:B------:R-:W-:Y:S01]  /*6250*/  BSSY.RECONVERGENT B3, `(.L_x_128) ;  /* 0x000000d000037945 */ /* 0x000fe20003800200 */
[----:B-1----:R-:W1:Y:S08]  /*6260*/  MUFU.RCP R15, R4 ;  /* 0x00000004000f7308 */ /* 0x002e700000001000 */
[----:B---3--:R-:W3:Y:S01]  /*6270*/  FCHK P0, R7, R4 ;  /* 0x0000000407007302 */ /* 0x008ee20000000000 */
[----:B-1----:R-:W-:-:S04]  /*6280*/  FFMA R12, -R4, R15, 1 ;  /* 0x3f800000040c7423 */ /* 0x002fc8000000010f */
[----:B------:R-:W-:-:S04]  /*6290*/  FFMA R12, R15, R12, R15 ;  /* 0x0000000c0f0c7223 */ /* 0x000fc8000000000f */
[----:B------:R-:W-:-:S04]  /*62a0*/  FFMA R15, R7, R12, RZ ;  /* 0x0000000c070f7223 */ /* 0x000fc800000000ff */
[----:B------:R-:W-:-:S04]  /*62b0*/  FFMA R14, -R4, R15, R7 ;  /* 0x0000000f040e7223 */ /* 0x000fc80000000107 */
[----:B------:R-:W-:Y:S01]  /*62c0*/  FFMA R12, R12, R14, R15 ;  /* 0x0000000e0c0c7223 */ /* 0x000fe2000000000f */
[----:B---3--:R-:W-:Y:S06]  /*62d0*/  @!P0 BRA `(.L_x_129) ;  /* 0x0000000000108947 */ /* 0x008fec0003800000 */
[----:B------:R-:W-:Y:S01]  /*62e0*/  IMAD.MOV.U32 R6, RZ, RZ, R4 ;  /* 0x000000ffff067224 */ /* 0x000fe200078e0004 */
[----:B------:R-:W-:-:S07]  /*62f0*/  MOV R33, 0x6310 ;  /* 0x0000631000217802 */ /* 0x000fce0000000f00 */
[----:B0-2---:R-:W-:Y:S05]  /*6300*/  CALL.REL.NOINC `($__internal_5_$__cuda_sm3x_div_rn_noftz_f32_slowpath) ;  /* 0x0000001000407944 */ /* 0x005fea0003c00000 */
[----:B------:R-:W-:-:S07]  /*6310*/  MOV R12, R35 ;  /* 0x00000023000c7202 */ /* 0x000fce0000000f00 */
.L_x_129:
[----:B------:R-:W-:Y:S05]  /*6320*/  BSYNC.RECONVERGENT B3 ;  /* 0x0000000000037941 */ /* 0x000fea0003800200 */
.L_x_128:
[----:B------:R-:W-:-:S06]  /*6330*/  IMAD.WIDE R6, R13, 0x4, R10 ;  /* 0x000000040d067825 */ /* 0x000fcc00078e020a */
[----:B------:R-:W2:Y:S01]  /*6340*/  LDG.E R6, desc[UR36][R6.64] ;  /* 0x0000002406067981 */ /* 0x000ea2000c1e1900 */
[----:B------:R-:W-:Y:S01]  /*6350*/  IADD3 R0, PT, PT, R0, 0x1, RZ ;  /* 0x0000000100007810 */ /* 0x000fe20007ffe0ff */
[----:B------:R-:W-:Y:S01]  /*6360*/  VIADD R13, R13, 0x3 ;  /* 0x000000030d0d7836 */ /* 0x000fe20000000000 */
[----:B------:R-:W-:Y:S02]  /*6370*/  IADD3 R16, P1, PT, R16, 0x4, RZ ;  /* 0x0000000410107810 */ /* 0x000fe40007f3e0ff */
[----:B------:R-:W-:Y:S02]  /*6380*/  ISETP.NE.AND P0, PT, R0, RZ, PT ;  /* 0x000000ff0000720c */ /* 0x000fe40003f05270 */
[----:B------:R-:W-:Y:S01]  /*6390*/  IADD3.X R19, PT, PT, RZ, R19, RZ, P1, !PT ;  /* 0x00000013ff137210 */ /* 0x000fe20000ffe4ff */
[----:B--2---:R-:W-:-:S05]  /*63a0*/  FFMA R17, R6, R12, R17 ;  /* 0x0000000c06117223 */ /* 0x004fca0000000011 */
[----:B------:R3:W-:Y:S05]  /*63b0*/  STG.E desc[UR36][R2.64], R17 ;  /* 0x0000001102007986 */ /* 0x0007ea000c101924 */
[----:B------:R-:W-:Y:S05]  /*63c0*/  @P0 BRA `(.L_x_130) ;  /* 0xfffffffc00900947 */ /* 0x000fea000383ffff */
.L_x_116:
[----:B------:R-:W-:Y:S05]  /*63d0*/  BSYNC.RECONVERGENT B0 ;  /* 0x0000000000007941 */ /* 0x000fea0003800200 */
.L_x_115:
[----:B------:R-:W4:Y:S01]  /*63e0*/  LDC R13, c[0x0][0x3c8] ;  /* 0x0000f200ff0d7b82 */ /* 0x000f220000000800 */
[----:B------:R-:W-:-:S04]  /*63f0*/  IADD3 R0, PT, PT, R32, 0x1, RZ ;  /* 0x0000000120007810 */ /* 0x000fc80007ffe0ff */
[----:B----4-:R-:W-:-:S13]  /*6400*/  ISETP.GE.U32.AND P0, PT, R0, R13, PT ;  /* 0x0000000d0000720c */ /* 0x010fda0003f06070 */
[----:B------:R-:W-:Y:S05]  /*6410*/  @P0 EXIT ;  /* 0x000000000000094d */ /* 0x000fea0003800000 */
[----:B------:R-:W-:Y:S01]  /*6420*/  LOP3.LUT R4, RZ, R32, RZ, 0x33, !PT ;  /* 0x00000020ff047212 */ /* 0x000fe200078e33ff */
[----:B------:R-:W-:Y:S04]  /*6430*/  BSSY.RECONVERGENT B0, `(.L_x_131) ;  /* 0x0000015000007945 */ /* 0x000fe80003800200 */
[----:B------:R-:W-:-:S05]  /*6440*/  IMAD.IADD R4, R4, 0x1, R13 ;  /* 0x0000000104047824 */ /* 0x000fca00078e020d */
[----:B------:R-:W-:-:S13]  /*6450*/  LOP3.LUT P0, R4, R4, 0x3, RZ, 0xc0, !PT ;  /* 0x0000000304047812 */ /* 0x000fda000780c0ff */
[----:B------:R-:W-:Y:S05]  /*6460*/  @!P0 BRA `(.L_x_132) ;  /* 0x0000000000448947 */ /* 0x000fea0003800000 */
[----:B------:R-:W4:Y:S01]  /*6470*/  LDC.64 R8, c[0x0][0x3a0] ;  /* 0x0000e800ff087b82 */ /* 0x000f220000000a00 */
[----:B------:R-:W-:Y:S01]  /*6480*/  IADD3 R11, PT, PT, R5, R32, RZ ;  /* 0x00000020050b7210 */ /* 0x000fe20007ffe0ff */
[----:B------:R-:W-:Y:S01]  /*6490*/  BSSY.RECONVERGENT B1, `(.L_x_133) ;  /* 0x000000d000017945 */ /* 0x000fe20003800200 */
[----:B------:R-:W-:Y:S01]  /*64a0*/  IADD3 R4, PT, PT, -R4, RZ, RZ ;  /* 0x000000ff04047210 */ /* 0x000fe20007ffe1ff */
[----:B------:R-:W-:Y:S02]  /*64b0*/  IMAD.MOV.U32 R0, RZ, RZ, R32 ;  /* 0x000000ffff007224 */ /* 0x000fe400078e0020 */
[----:B------:R-:W-:-:S07]  /*64c0*/  IMAD R11, R11, 0x3, RZ ;  /* 0x000000030b0b7824 */ /* 0x000fce00078e02ff */
.L_x_134:
[----:B------:R-:W-:-:S05]  /*64d0*/  IADD3 R11, PT, PT, R11, 0x3, RZ ;  /* 0x000000030b0b7810 */ /* 0x000fca0007ffe0ff */
[----:B----4-:R-:W-:-:S06]  /*64e0*/  IMAD.WIDE R6, R11, 0x4, R8 ;  /* 0x000000040b067825 */ /* 0x010fcc00078e0208 */
[----:B--2---:R-:W2:Y:S01]  /*64f0*/  LDG.E R6, desc[UR36][R6.64] ;  /* 0x0000002406067981 */ /* 0x004ea2000c1e1900 */
[----:B------:R-:W-:Y:S01]  /*6500*/  IADD3 R4, PT, PT, R4, 0x1, RZ ;  /* 0x0000000104047810 */ /* 0x000fe20007ffe0ff */
[----:B------:R-:W-:-:S03]  /*6510*/  VIADD R0, R0, 0x1 ;  /* 0x0000000100007836 */ /* 0x000fc60000000000 */
[----:B------:R-:W-:Y:S01]  /*6520*/  ISETP.NE.AND P0, PT, R4, RZ, PT ;  /* 0x000000ff0400720c */ /* 0x000fe20003f05270 */
[----:B--23--:R-:W-:-:S05]  /*6530*/  FADD R17, R6, R17 ;  /* 0x0000001106117221 */ /* 0x00cfca0000000000 */
[----:B------:R2:W-:Y:S07]  /*6540*/  STG.E desc[UR36][R2.64], R17 ;  /* 0x0000001102007986 */ /* 0x0005ee000c101924 */
[----:B------:R-:W-:Y:S05]  /*6550*/  @P0 BRA `(.L_x_134) ;  /* 0xfffffffc00dc0947 */ /* 0x000fea000383ffff */
[----:B------:R-:W-:Y:S05]  /*6560*/  BSYNC.RECONVERGENT B1 ;  /* 0x0000000000017941 */ /* 0x000fea0003800200 */
.L_x_133:
[----:B------:R-:W-:-:S07]  /*6570*/  IADD3 R0, PT, PT, R0, 0x1, RZ ;  /* 0x0000000100007810 */ /* 0x000fce0007ffe0ff */
.L_x_132:
[----:B------:R-:W-:Y:S05]  /*6580*/  BSYNC.RECONVERGENT B0 ;  /* 0x0000000000007941 */ /* 0x000fea0003800200 */
.L_x_131:
[----:B------:R-:W-:-:S04]  /*6590*/  IADD3 R32, PT, PT, -R32, -0x2, R13 ;  /* 0xfffffffe20207810 */ /* 0x000fc80007ffe10d */
[----:B------:R-:W-:-:S13]  /*65a0*/  ISETP.GE.U32.AND P0, PT, R32, 0x3, PT ;  /* 0x000000032000780c */ /* 0x000fda0003f06070 */
[----:B------:R-:W-:Y:S05]  /*65b0*/  @!P0 EXIT ;  /* 0x000000000000894d */ /* 0x000fea0003800000 */
[----:B------:R-:W4:Y:S01]  /*65c0*/  LDC.64 R6, c[0x0][0x3a0] ;  /* 0x0000e800ff067b82 */ /* 0x000f220000000a00 */
[----:B------:R-:W-:Y:S01]  /*65d0*/  IADD3 R5, PT, PT, R5, R0, RZ ;  /* 0x0000000005057210 */ /* 0x000fe20007ffe0ff */
[----:B------:R-:W-:-:S04]  /*65e0*/  IMAD.IADD R0, R0, 0x1, -R13 ;  /* 0x0000000100007824 */ /* 0x000fc800078e0a0d */
[----:B------:R-:W-:-:S07]  /*65f0*/  IMAD R9, R5, 0x3, RZ ;  /* 0x0000000305097824 */ /* 0x000fce00078e02ff */
.L_x_135:
[----:B----4-:R-:W-:-:S05]  /*6600*/  IMAD.WIDE R4, R9, 0x4, R6 ;  /* 0x0000000409047825 */ /* 0x010fca00078e0206 */
[----:B------:R-:W4:Y:S02]  /*6610*/  LDG.E R8, desc[UR36][R4.64] ;  /* 0x0000002404087981 */ /* 0x000f24000c1e1900 */
[----:B----4-:R-:W-:-:S05]  /*6620*/  FADD R11, R8, R17 ;  /* 0x00000011080b7221 */ /* 0x010fca0000000000 */
[----:B------:R4:W-:Y:S04]  /*6630*/  STG.E desc[UR36][R2.64], R11 ;  /* 0x0000000b02007986 */ /* 0x0009e8000c101924 */
[----:B------:R-:W5:Y:S02]  /*6640*/  LDG.E R8, desc[UR36][R4.64+0xc] ;  /* 0x00000c2404087981 */ /* 0x000f64000c1e1900 */
[----:B-----5:R-:W-:-:S05]  /*6650*/  FADD R13, R11, R8 ;  /* 0x000000080b0d7221 */ /* 0x020fca0000000000 */
[----:B------:R4:W-:Y:S04]  /*6660*/  STG.E desc[UR36][R2.64], R13 ;  /* 0x0000000d02007986 */ /* 0x0009e8000c101924 */
[----:B------:R-:W1:Y:S02]  /*6670*/  LDG.E R8, desc[UR36][R4.64+0x18] ;  /* 0x0000182404087981 */ /* 0x000e64000c1e1900 */
[----:B-1----:R-:W-:-:S05]  /*6680*/  FADD R15, R13, R8 ;  /* 0x000000080d0f7221 */ /* 0x002fca0000000000 */
[----:B------:R4:W-:Y:S04]  /*6690*/  STG.E desc[UR36][R2.64], R15 ;  /* 0x0000000f02007986 */ /* 0x0009e8000c101924 */
[----:B------:R-:W2:Y:S01]  /*66a0*/  LDG.E R8, desc[UR36][R4.64+0x24] ;  /* 0x0000242404087981 */ /* 0x000ea2000c1e1900 */
[----:B------:R-:W-:Y:S02]  /*66b0*/  IADD3 R0, PT, PT, R0, 0x4, RZ ;  /* 0x0000000400007810 */ /* 0x000fe40007ffe0ff */
[----:B------:R-:W-:Y:S02]  /*66c0*/  IADD3 R9, PT, PT, R9, 0xc, RZ ;  /* 0x0000000c09097810 */ /* 0x000fe40007ffe0ff */
[----:B------:R-:W-:Y:S01]  /*66d0*/  ISETP.NE.AND P0, PT, R0, RZ, PT ;  /* 0x000000ff0000720c */ /* 0x000fe20003f05270 */
[----:B--23--:R-:W-:-:S05]  /*66e0*/  FADD R17, R15, R8 ;  /* 0x000000080f117221 */ /* 0x00cfca0000000000 */
[----:B------:R4:W-:Y:S07]  /*66f0*/  STG.E desc[UR36][R2.64], R17 ;  /* 0x0000001102007986 */ /* 0x0009ee000c101924 */
[----:B------:R-:W-:Y:S05]  /*6700*/  @P0 BRA `(.L_x_135) ;  /* 0xfffffffc00bc0947 */ /* 0x000fea000383ffff */
[----:B------:R-:W-:Y:S05]  /*6710*/  EXIT ;  /* 0x000000000000794d */ /* 0x000fea0003800000 */
        .weak           $__internal_1_$__cuda_sm20_dblrcp_rn_slowpath_v3
        .type           $__internal_1_$__cuda_sm20_dblrcp_rn_slowpath_v3,@function
        .size           $__internal_1_$__cuda_sm20_dblrcp_rn_slowpath_v3,($__internal_2_$__cuda_sm20_div_rn_f64_full - $__internal_1_$__cuda_sm20_dblrcp_rn_slowpath_v3)
$__internal_1_$__cuda_sm20_dblrcp_rn_slowpath_v3:
[----:B------:R-:W-:Y:S01]  /*6720*/  DSETP.GTU.AND P0, PT, |R52|, +INF , PT ;  /* 0x7ff000003400742a */ /* 0x000fe20003f0c200 */
[----:B------:R-:W-:-:S13]  /*6730*/  BSSY.RECONVERGENT B2, `(.L_x_136) ;  /* 0x0000023000027945 */ /* 0x000fda0003800200 */
[----:B------:R-:W-:Y:S05]  /*6740*/  @P0 BRA `(.L_x_137) ;  /* 0x00000000007c0947 */ /* 0x000fea0003800000 */
[----:B------:R-:W-:-:S05]  /*6750*/  LOP3.LUT R55, R53, 0x7fffffff, RZ, 0xc0, !PT ;  /* 0x7fffffff35377812 */ /* 0x000fca00078ec0ff */
[----:B------:R-:W-:-:S05]  /*6760*/  VIADD R35, R55, 0xffffffff ;  /* 0xffffffff37237836 */ /* 0x000fca0000000000 */
[----:B------:R-:W-:-:S13]  /*6770*/  ISETP.GE.U32.AND P0, PT, R35, 0x7fefffff, PT ;  /* 0x7fefffff2300780c */ /* 0x000fda0003f06070 */
[----:B------:R-:W-:Y:S02]  /*6780*/  @P0 LOP3.LUT R57, R53, 0x7ff00000, RZ, 0x3c, !PT ;  /* 0x7ff0000035390812 */ /* 0x000fe400078e3cff */
[----:B------:R-:W-:Y:S01]  /*6790*/  @P0 MOV R56, RZ ;  /* 0x000000ff00380202 */ /* 0x000fe20000000f00 */
[----:B------:R-:W-:Y:S06]  /*67a0*/  @P0 BRA `(.L_x_138) ;  /* 0x00000000006c0947 */ /* 0x000fec0003800000 */
[----:B------:R-:W-:-:S13]  /*67b0*/  ISETP.GE.U32.AND P0, PT, R55, 0x1000001, PT ;  /* 0x010000013700780c */ /* 0x000fda0003f06070 */
[----:B------:R-:W-:Y:S05]  /*67c0*/  @!P0 BRA `(.L_x_139) ;  /* 0x0000000000348947 */ /* 0x000fea0003800000 */
[----:B------:R-:W-:Y:S01]  /*67d0*/  IADD3 R57, PT, PT, R53, -0x3fe00000, RZ ;  /* 0xc020000035397810 */ /* 0x000fe20007ffe0ff */
[----:B------:R-:W-:-:S03]  /*67e0*/  IMAD.MOV.U32 R56, RZ, RZ, R52 ;  /* 0x000000ffff387224 */ /* 0x000fc600078e0034 */
[----:B------:R-:W0:Y:S03]  /*67f0*/  MUFU.RCP64H R59, R57 ;  /* 0x00000039003b7308 */ /* 0x000e260000001800 */
[----:B0-----:R-:W-:-:S08]  /*6800*/  DFMA R60, -R56, R58, 1 ;  /* 0x3ff00000383c742b */ /* 0x001fd0000000013a */
[----:B------:R-:W-:-:S08]  /*6810*/  DFMA R60, R60, R60, R60 ;  /* 0x0000003c3c3c722b */ /* 0x000fd0000000003c */
[----:B------:R-:W-:-:S08]  /*6820*/  DFMA R60, R58, R60, R58 ;  /* 0x0000003c3a3c722b */ /* 0x000fd0000000003a */
[----:B------:R-:W-:-:S08]  /*6830*/  DFMA R58, -R56, R60, 1 ;  /* 0x3ff00000383a742b */ /* 0x000fd0000000013c */
[----:B------:R-:W-:-:S08]  /*6840*/  DFMA R58, R60, R58, R60 ;  /* 0x0000003a3c3a722b */ /* 0x000fd0000000003c */
[----:B------:R-:W-:-:S08]  /*6850*/  DMUL R58, R58, 2.2250738585072013831e-308 ;  /* 0x001000003a3a7828 */ /* 0x000fd00000000000 */
[----:B------:R-:W-:-:S08]  /*6860*/  DFMA R52, -R52, R58, 1 ;  /* 0x3ff000003434742b */ /* 0x000fd0000000013a */
[----:B------:R-:W-:-:S08]  /*6870*/  DFMA R52, R52, R52, R52 ;  /* 0x000000343434722b */ /* 0x000fd00000000034 */
[----:B------:R-:W-:Y:S01]  /*6880*/  DFMA R56, R58, R52, R58 ;  /* 0x000000343a38722b */ /* 0x000fe2000000003a */
[----:B------:R-:W-:Y:S10]  /*6890*/  BRA `(.L_x_138) ;  /* 0x0000000000307947 */ /* 0x000ff40003800000 */
.L_x_139:
[----:B------:R-:W-:Y:S01]  /*68a0*/  DMUL R52, R52, 8.11296384146066816958e+31 ;  /* 0x4690000034347828 */ /* 0x000fe20000000000 */
[----:B------:R-:W-:-:S05]  /*68b0*/  MOV R56, R58 ;  /* 0x0000003a00387202 */ /* 0x000fca0000000f00 */
[----:B------:R-:W0:Y:S02]  /*68c0*/  MUFU.RCP64H R57, R53 ;  /* 0x0000003500397308 */ /* 0x000e240000001800 */
[----:B0-----:R-:W-:-:S08]  /*68d0*/  DFMA R58, -R52, R56, 1 ;  /* 0x3ff00000343a742b */ /* 0x001fd00000000138 */
[----:B------:R-:W-:-:S08]  /*68e0*/  DFMA R58, R58, R58, R58 ;  /* 0x0000003a3a3a722b */ /* 0x000fd0000000003a */
[----:B------:R-:W-:-:S08]  /*68f0*/  DFMA R58, R56, R58, R56 ;  /* 0x0000003a383a722b */ /* 0x000fd00000000038 */
[----:B------:R-:W-:-:S08]  /*6900*/  DFMA R56, -R52, R58, 1 ;  /* 0x3ff000003438742b */ /* 0x000fd0000000013a */
[----:B------:R-:W-:-:S08]  /*6910*/  DFMA R56, R58, R56, R58 ;  /* 0x000000383a38722b */ /* 0x000fd0000000003a */
[----:B------:R-:W-:Y:S01]  /*6920*/  DMUL R56, R56, 8.11296384146066816958e+31 ;  /* 0x4690000038387828 */ /* 0x000fe20000000000 */
[----:B------:R-:W-:Y:S10]  /*6930*/  BRA `(.L_x_138) ;  /* 0x0000000000087947 */ /* 0x000ff40003800000 */
.L_x_137:
[----:B------:R-:W-:Y:S02]  /*6940*/  LOP3.LUT R57, R53, 0x80000, RZ, 0xfc, !PT ;  /* 0x0008000035397812 */ /* 0x000fe400078efcff */
[----:B------:R-:W-:-:S07]  /*6950*/  MOV R56, R52 ;  /* 0x0000003400387202 */ /* 0x000fce0000000f00 */
.L_x_138:
[----:B------:R-:W-:Y:S05]  /*6960*/  BSYNC.RECONVERGENT B2 ;  /* 0x0000000000027941 */ /* 0x000fea0003800200 */
.L_x_136:
[----:B------:R-:W-:Y:S02]  /*6970*/  HFMA2 R55, -RZ, RZ, 0, 0 ;  /* 0x00000000ff377431 */ /* 0x000fe400000001ff */
[----:B------:R-:W-:Y:S01]  /*6980*/  IMAD.MOV.U32 R52, RZ, RZ, R56 ;  /* 0x000000ffff347224 */ /* 0x000fe200078e0038 */
[----:B------:R-:W-:Y:S01]  /*6990*/  MOV R53, R57 ;  /* 0x0000003900357202 */ /* 0x000fe20000000f00 */
[----:B------:R-:W-:Y:S06]  /*69a0*/  RET.REL.NODEC R54 `(_Z6evolvePfS_S_S_S_S_S_S_iiiffff) ;  /* 0xffffff9436947950 */ /* 0x000fec0003c3ffff */
        .weak           $__internal_2_$__cuda_sm20_div_rn_f64_full
        .type           $__internal_2_$__cuda_sm20_div_rn_f64_full,@function
        .size           $__internal_2_$__cuda_sm20_div_rn_f64_full,($__internal_3_$__cuda_sm20_dsqrt_rn_f64_mediumpath_v1 - $__internal_2_$__cuda_sm20_div_rn_f64_full)
$__internal_2_$__cuda_sm20_div_rn_f64_full:
[C---:B------:R-:W-:Y:S01]  /*69b0*/  FSETP.GEU.AND P1, PT, |R13|.reuse, 1.469367938527859385e-39, PT ;  /* 0x001000000d00780b */ /* 0x040fe20003f2e200 */
[----:B------:R-:W-:Y:S01]  /*69c0*/  IMAD.MOV.U32 R54, RZ, RZ, 0x1 ;  /* 0x00000001ff367424 */ /* 0x000fe200078e00ff */
[----:B------:R-:W-:Y:S01]  /*69d0*/  LOP3.LUT R36, R13, 0x800fffff, RZ, 0xc0, !PT ;  /* 0x800fffff0d247812 */ /* 0x000fe200078ec0ff */
[----:B------:R-:W-:Y:S01]  /*69e0*/  BSSY.RECONVERGENT B2, `(.L_x_140) ;  /* 0x0000056000027945 */ /* 0x000fe20003800200 */
[----:B------:R-:W-:Y:S02]  /*69f0*/  MOV R45, R53 ;  /* 0x00000035002d7202 */ /* 0x000fe40000000f00 */
[----:B------:R-:W-:Y:S01]  /*6a00*/  LOP3.LUT R37, R36, 0x3ff00000, RZ, 0xfc, !PT ;  /* 0x3ff0000024257812 */ /* 0x000fe200078efcff */
[----:B------:R-:W-:Y:S01]  /*6a10*/  IMAD.MOV.U32 R36, RZ, RZ, R12 ;  /* 0x000000ffff247224 */ /* 0x000fe200078e000c */
[----:B------:R-:W-:Y:S02]  /*6a20*/  FSETP.GEU.AND P3, PT, |R45|, 1.469367938527859385e-39, PT ;  /* 0x001000002d00780b */ /* 0x000fe40003f6e200 */
[----:B------:R-:W-:-:S02]  /*6a30*/  MOV R44, R52 ;  /* 0x00000034002c7202 */ /* 0x000fc40000000f00 */
[----:B------:R-:W-:Y:S01]  /*6a40*/  LOP3.LUT R61, R45, 0x7ff00000, RZ, 0xc0, !PT ;  /* 0x7ff000002d3d7812 */ /* 0x000fe200078ec0ff */
[----:B------:R-:W-:Y:S01]  /*6a50*/  @!P1 DMUL R36, R12, 8.98846567431157953865e+307 ;  /* 0x7fe000000c249828 */ /* 0x000fe20000000000 */
[----:B------:R-:W-:Y:S02]  /*6a60*/  MOV R65, 0x1ca00000 ;  /* 0x1ca0000000417802 */ /* 0x000fe40000000f00 */
[----:B------:R-:W-:Y:S02]  /*6a70*/  LOP3.LUT R63, R13, 0x7ff00000, RZ, 0xc0, !PT ;  /* 0x7ff000000d3f7812 */ /* 0x000fe400078ec0ff */
[----:B------:R-:W-:Y:S01]  /*6a80*/  MOV R66, R61 ;  /* 0x0000003d00427202 */ /* 0x000fe20000000f00 */
[----:B------:R-:W0:Y:S01]  /*6a90*/  MUFU.RCP64H R55, R37 ;  /* 0x0000002500377308 */ /* 0x000e220000001800 */
[----:B------:R-:W-:Y:S02]  /*6aa0*/  ISETP.GE.U32.AND P2, PT, R61, R63, PT ;  /* 0x0000003f3d00720c */ /* 0x000fe40003f46070 */
[----:B------:R-:W-:-:S02]  /*6ab0*/  @!P3 LOP3.LUT R56, R13, 0x7ff00000, RZ, 0xc0, !PT ;  /* 0x7ff000000d38b812 */ /* 0x000fc400078ec0ff */
[----:B------:R-:W-:Y:S02]  /*6ac0*/  @!P1 LOP3.LUT R63, R37, 0x7ff00000, RZ, 0xc0, !PT ;  /* 0x7ff00000253f9812 */ /* 0x000fe400078ec0ff */
[----:B------:R-:W-:-:S03]  /*6ad0*/  @!P3 ISETP.GE.U32.AND P4, PT, R61, R56, PT ;  /* 0x000000383d00b20c */ /* 0x000fc60003f86070 */
[----:B------:R-:W-:Y:S01]  /*6ae0*/  VIADD R68, R63, 0xffffffff ;  /* 0xffffffff3f447836 */ /* 0x000fe20000000000 */
[----:B------:R-:W-:-:S04]  /*6af0*/  @!P3 SEL R57, R65, 0x63400000, !P4 ;  /* 0x634000004139b807 */ /* 0x000fc80006000000 */
[----:B------:R-:W-:Y:S01]  /*6b00*/  @!P3 LOP3.LUT R58, R57, 0x80000000, R45, 0xf8, !PT ;  /* 0x80000000393ab812 */ /* 0x000fe200078ef82d */
[----:B0-----:R-:W-:-:S03]  /*6b10*/  DFMA R52, R54, -R36, 1 ;  /* 0x3ff000003634742b */ /* 0x001fc60000000824 */
[----:B------:R-:W-:Y:S01]  /*6b20*/  @!P3 LOP3.LUT R59, R58, 0x100000, RZ, 0xfc, !PT ;  /* 0x001000003a3bb812 */ /* 0x000fe200078efcff */
[----:B------:R-:W-:-:S04]  /*6b30*/  @!P3 IMAD.MOV.U32 R58, RZ, RZ, RZ ;  /* 0x000000ffff3ab224 */ /* 0x000fc800078e00ff */
[----:B------:R-:W-:-:S08]  /*6b40*/  DFMA R52, R52, R52, R52 ;  /* 0x000000343434722b */ /* 0x000fd00000000034 */
[----:B------:R-:W-:Y:S01]  /*6b50*/  DFMA R54, R54, R52, R54 ;  /* 0x000000343636722b */ /* 0x000fe20000000036 */
[----:B------:R-:W-:Y:S02]  /*6b60*/  SEL R53, R65, 0x63400000, !P2 ;  /* 0x6340000041357807 */ /* 0x000fe40005000000 */
[----:B------:R-:W-:Y:S02]  /*6b70*/  MOV R52, R44 ;  /* 0x0000002c00347202 */ /* 0x000fe40000000f00 */
[----:B------:R-:W-:-:S03]  /*6b80*/  LOP3.LUT R53, R53, 0x800fffff, R45, 0xf8, !PT ;  /* 0x800fffff35357812 */ /* 0x000fc600078ef82d */
[----:B------:R-:W-:-:S03]  /*6b90*/  DFMA R56, R54, -R36, 1 ;  /* 0x3ff000003638742b */ /* 0x000fc60000000824 */
[----:B------:R-:W-:-:S05]  /*6ba0*/  @!P3 DFMA R52, R52, 2, -R58 ;  /* 0x400000003434b82b */ /* 0x000fca000000083a */
[----:B------:R-:W-:-:S05]  /*6bb0*/  DFMA R56, R54, R56, R54 ;  /* 0x000000383638722b */ /* 0x000fca0000000036 */
[----:B------:R-:W-:-:S03]  /*6bc0*/  @!P3 LOP3.LUT R66, R53, 0x7ff00000, RZ, 0xc0, !PT ;  /* 0x7ff000003542b812 */ /* 0x000fc600078ec0ff */
[----:B------:R-:W-:Y:S01]  /*6bd0*/  DMUL R54, R56, R52 ;  /* 0x0000003438367228 */ /* 0x000fe20000000000 */
[----:B------:R-:W-:-:S04]  /*6be0*/  IADD3 R67, PT, PT, R66, -0x1, RZ ;  /* 0xffffffff42437810 */ /* 0x000fc80007ffe0ff */
[----:B------:R-:W-:-:S03]  /*6bf0*/  ISETP.GT.U32.AND P1, PT, R67, 0x7feffffe, PT ;  /* 0x7feffffe4300780c */ /* 0x000fc60003f24070 */
[----:B------:R-:W-:Y:S01]  /*6c00*/  DFMA R58, R54, -R36, R52 ;  /* 0x80000024363a722b */ /* 0x000fe20000000034 */
[----:B------:R-:W-:-:S07]  /*6c10*/  ISETP.GT.U32.OR P1, PT, R68, 0x7feffffe, P1 ;  /* 0x7feffffe4400780c */ /* 0x000fce0000f24470 */
[----:B------:R-:W-:-:S06]  /*6c20*/  DFMA R56, R56, R58, R54 ;  /* 0x0000003a3838722b */ /* 0x000fcc0000000036 */
[----:B------:R-:W-:Y:S05]  /*6c30*/  @P1 BRA `(.L_x_141) ;  /* 0x00000000006c1947 */ /* 0x000fea0003800000 */
[----:B------:R-:W-:-:S04]  /*6c40*/  LOP3.LUT R54, R13, 0x7ff00000, RZ, 0xc0, !PT ;  /* 0x7ff000000d367812 */ /* 0x000fc800078ec0ff */
[CC--:B------:R-:W-:Y:S02]  /*6c50*/  VIADDMNMX R44, R61.reuse, -R54.reuse, 0xb9600000, !PT ;  /* 0xb96000003d2c7446 */ /* 0x0c0fe40007800936 */
[----:B------:R-:W-:Y:S02]  /*6c60*/  ISETP.GE.U32.AND P1, PT, R61, R54, PT ;  /* 0x000000363d00720c */ /* 0x000fe40003f26070 */
[----:B------:R-:W-:Y:S02]  /*6c70*/  VIMNMX R44, PT, PT, R44, 0x46a00000, PT ;  /* 0x46a000002c2c7848 */ /* 0x000fe40003fe0100 */
[----:B------:R-:W-:-:S04]  /*6c80*/  SEL R65, R65, 0x63400000, !P1 ;  /* 0x6340000041417807 */ /* 0x000fc80004800000 */
[----:B------:R-:W-:Y:S01]  /*6c90*/  IADD3 R58, PT, PT, -R65, R44, RZ ;  /* 0x0000002c413a7210 */ /* 0x000fe20007ffe1ff */
[----:B------:R-:W-:-:S03]  /*6ca0*/  IMAD.MOV.U32 R44, RZ, RZ, RZ ;  /* 0x000000ffff2c7224 */ /* 0x000fc600078e00ff */
        /* <DEDUP_REMOVED lines=10> */
[----:B------:R-:W-:Y:S01]  /*6d50*/  IADD3 R13, PT, PT, -R58, RZ, RZ ;  /* 0x000000ff3a0d7210 */ /* 0x000fe20007ffe1ff */
[----:B------:R-:W-:Y:S01]  /*6d60*/  IMAD.MOV.U32 R12, RZ, RZ, RZ ;  /* 0x000000ffff0c7224 */ /* 0x000fe200078e00ff */
[----:B------:R-:W-:-:S05]  /*6d70*/  DMUL.RP R44, R56, R44 ;  /* 0x0000002c382c7228 */ /* 0x000fca0000008000 */
[----:B------:R-:W-:-:S05]  /*6d80*/  DFMA R12, R54, -R12, R56 ;  /* 0x8000000c360c722b */ /* 0x000fca0000000038 */
[----:B------:R-:W-:Y:S02]  /*6d90*/  LOP3.LUT R53, R45, R53, RZ, 0x3c, !PT ;  /* 0x000000352d357212 */ /* 0x000fe400078e3cff */
[----:B------:R-:W-:-:S04]  /*6da0*/  IADD3 R12, PT, PT, -R58, -0x43300000, RZ ;  /* 0xbcd000003a0c7810 */ /* 0x000fc80007ffe1ff */
[----:B------:R-:W-:-:S04]  /*6db0*/  FSETP.NEU.AND P1, PT, |R13|, R12, PT ;  /* 0x0000000c0d00720b */ /* 0x000fc80003f2d200 */
[----:B------:R-:W-:Y:S02]  /*6dc0*/  FSEL R54, R44, R54, !P1 ;  /* 0x000000362c367208 */ /* 0x000fe40004800000 */
[----:B------:R-:W-:Y:S01]  /*6dd0*/  FSEL R55, R53, R55, !P1 ;  /* 0x0000003735377208 */ /* 0x000fe20004800000 */
[----:B------:R-:W-:Y:S06]  /*6de0*/  BRA `(.L_x_142) ;  /* 0x0000000000547947 */ /* 0x000fec0003800000 */
.L_x_141:
[----:B------:R-:W-:-:S14]  /*6df0*/  DSETP.NAN.AND P1, PT, R44, R44, PT ;  /* 0x0000002c2c00722a */ /* 0x000fdc0003f28000 */
[----:B------:R-:W-:Y:S05]  /*6e00*/  @P1 BRA `(.L_x_143) ;  /* 0x0000000000441947 */ /* 0x000fea0003800000 */
[----:B------:R-:W-:-:S14]  /*6e10*/  DSETP.NAN.AND P1, PT, R12, R12, PT ;  /* 0x0000000c0c00722a */ /* 0x000fdc0003f28000 */
[----:B------:R-:W-:Y:S05]  /*6e20*/  @P1 BRA `(.L_x_144) ;  /* 0x0000000000301947 */ /* 0x000fea0003800000 */
[----:B------:R-:W-:Y:S02]  /*6e30*/  ISETP.NE.AND P1, PT, R66, R63, PT ;  /* 0x0000003f4200720c */ /* 0x000fe40003f25270 */
[----:B------:R-:W-:Y:S02]  /*6e40*/  MOV R54, 0x0 ;  /* 0x0000000000367802 */ /* 0x000fe40000000f00 */
[----:B------:R-:W-:-:S09]  /*6e50*/  MOV R55, 0xfff80000 ;  /* 0xfff8000000377802 */ /* 0x000fd20000000f00 */
[----:B------:R-:W-:Y:S05]  /*6e60*/  @!P1 BRA `(.L_x_142) ;  /* 0x0000000000349947 */ /* 0x000fea0003800000 */
[----:B------:R-:W-:Y:S02]  /*6e70*/  ISETP.NE.AND P1, PT, R66, 0x7ff00000, PT ;  /* 0x7ff000004200780c */ /* 0x000fe40003f25270 */
[----:B------:R-:W-:Y:S02]  /*6e80*/  LOP3.LUT R55, R45, 0x80000000, R13, 0x48, !PT ;  /* 0x800000002d377812 */ /* 0x000fe400078e480d */
[----:B------:R-:W-:-:S13]  /*6e90*/  ISETP.EQ.OR P1, PT, R63, RZ, !P1 ;  /* 0x000000ff3f00720c */ /* 0x000fda0004f22670 */
[----:B------:R-:W-:Y:S01]  /*6ea0*/  @P1 LOP3.LUT R12, R55, 0x7ff00000, RZ, 0xfc, !PT ;  /* 0x7ff00000370c1812 */ /* 0x000fe200078efcff */
[----:B------:R-:W-:Y:S01]  /*6eb0*/  @!P1 IMAD.MOV.U32 R54, RZ, RZ, RZ ;  /* 0x000000ffff369224 */ /* 0x000fe200078e00ff */
[----:B------:R-:W-:Y:S02]  /*6ec0*/  @P1 MOV R54, RZ ;  /* 0x000000ff00361202 */ /* 0x000fe40000000f00 */
[----:B------:R-:W-:Y:S01]  /*6ed0*/  @P1 MOV R55, R12 ;  /* 0x0000000c00371202 */ /* 0x000fe20000000f00 */
[----:B------:R-:W-:Y:S06]  /*6ee0*/  BRA `(.L_x_142) ;  /* 0x0000000000147947 */ /* 0x000fec0003800000 */
.L_x_144:
[----:B------:R-:W-:Y:S01]  /*6ef0*/  LOP3.LUT R55, R13, 0x80000, RZ, 0xfc, !PT ;  /* 0x000800000d377812 */ /* 0x000fe200078efcff */
[----:B------:R-:W-:Y:S01]  /*6f00*/  IMAD.MOV.U32 R54, RZ, RZ, R12 ;  /* 0x000000ffff367224 */ /* 0x000fe200078e000c */
[----:B------:R-:W-:Y:S06]  /*6f10*/  BRA `(.L_x_142) ;  /* 0x0000000000087947 */ /* 0x000fec0003800000 */
.L_x_143:
[----:B------:R-:W-:Y:S02]  /*6f20*/  LOP3.LUT R55, R45, 0x80000, RZ, 0xfc, !PT ;  /* 0x000800002d377812 */ /* 0x000fe400078efcff */
[----:B------:R-:W-:-:S07]  /*6f30*/  MOV R54, R44 ;  /* 0x0000002c00367202 */ /* 0x000fce0000000f00 */
.L_x_142:
[----:B------:R-:W-:Y:S05]  /*6f40*/  BSYNC.RECONVERGENT B2 ;  /* 0x0000000000027941 */ /* 0x000fea0003800200 */
.L_x_140:
[----:B------:R-:W-:Y:S01]  /*6f50*/  MOV R12, R21 ;  /* 0x00000015000c7202 */ /* 0x000fe20000000f00 */
[----:B------:R-:W-:-:S04]  /*6f60*/  IMAD.MOV.U32 R13, RZ, RZ, 0x0 ;  /* 0x00000000ff0d7424 */ /* 0x000fc800078e00ff */
[----:B------:R-:W-:Y:S05]  /*6f70*/  RET.REL.NODEC R12 `(_Z6evolvePfS_S_S_S_S_S_S_iiiffff) ;  /* 0xffffff900c207950 */ /* 0x000fea0003c3ffff */
        .weak           $__internal_3_$__cuda_sm20_dsqrt_rn_f64_mediumpath_v1
        .type           $__internal_3_$__cuda_sm20_dsqrt_rn_f64_mediumpath_v1,@function
        .size           $__internal_3_$__cuda_sm20_dsqrt_rn_f64_mediumpath_v1,($__internal_4_$__cuda_sm20_sqrt_rn_f32_slowpath - $__internal_3_$__cuda_sm20_dsqrt_rn_f64_mediumpath_v1)
$__internal_3_$__cuda_sm20_dsqrt_rn_f64_mediumpath_v1:
[----:B------:R-:W-:Y:S01]  /*6f80*/  ISETP.GE.U32.AND P0, PT, R6, -0x3400000, PT ;  /* 0xfcc000000600780c */ /* 0x000fe20003f06070 */
[----:B------:R-:W-:Y:S01]  /*6f90*/  BSSY.RECONVERGENT B2, `(.L_x_145) ;  /* 0x000002b000027945 */ /* 0x000fe20003800200 */
[----:B------:R-:W-:Y:S01]  /*6fa0*/  MOV R36, R38 ;  /* 0x0000002600247202 */ /* 0x000fe20000000f00 */
[----:B------:R-:W-:Y:S01]  /*6fb0*/  IMAD.MOV.U32 R12, RZ, RZ, R44 ;  /* 0x000000ffff0c7224 */ /* 0x000fe200078e002c */
[----:B------:R-:W-:Y:S01]  /*6fc0*/  MOV R37, R39 ;  /* 0x0000002700257202 */ /* 0x000fe20000000f00 */
[----:B------:R-:W-:Y:S01]  /*6fd0*/  IMAD.MOV.U32 R39, RZ, RZ, R41 ;  /* 0x000000ffff277224 */ /* 0x000fe200078e0029 */
[----:B------:R-:W-:Y:S02]  /*6fe0*/  MOV R38, R40 ;  /* 0x0000002800267202 */ /* 0x000fe40000000f00 */
[----:B------:R-:W-:Y:S02]  /*6ff0*/  MOV R13, R45 ;  /* 0x0000002d000d7202 */ /* 0x000fe40000000f00 */
[----:B------:R-:W-:-:S02]  /*7000*/  MOV R40, R42 ;  /* 0x0000002a00287202 */ /* 0x000fc40000000f00 */
[----:B------:R-:W-:Y:S01]  /*7010*/  MOV R41, R43 ;  /* 0x0000002b00297202 */ /* 0x000fe20000000f00 */
[----:B------:R-:W-:Y:S06]  /*7020*/  @!P0 BRA `(.L_x_146) ;  /* 0x0000000000208947 */ /* 0x000fec0003800000 */
[----:B------:R-:W-:-:S10]  /*7030*/  DFMA.RM R12, R12, R38, R40 ;  /* 0x000000260c0c722b */ /* 0x000fd40000004028 */
[----:B------:R-:W-:-:S05]  /*7040*/  IADD3 R38, P0, PT, R12, 0x1, RZ ;  /* 0x000000010c267810 */ /* 0x000fca0007f1e0ff */
[----:B------:R-:W-:-:S06]  /*7050*/  IMAD.X R39, RZ, RZ, R13, P0 ;  /* 0x000000ffff277224 */ /* 0x000fcc00000e060d */
[----:B------:R-:W-:-:S08]  /*7060*/  DFMA.RP R36, -R12, R38, R36 ;  /* 0x000000260c24722b */ /* 0x000fd00000008124 */
[----:B------:R-:W-:-:S06]  /*7070*/  DSETP.GT.AND P0, PT, R36, RZ, PT ;  /* 0x000000ff2400722a */ /* 0x000fcc0003f04000 */
[----:B------:R-:W-:Y:S02]  /*7080*/  FSEL R12, R38, R12, P0 ;  /* 0x0000000c260c7208 */ /* 0x000fe40000000000 */
[----:B------:R-:W-:Y:S01]  /*7090*/  FSEL R13, R39, R13, P0 ;  /* 0x0000000d270d7208 */ /* 0x000fe20000000000 */
[----:B------:R-:W-:Y:S06]  /*70a0*/  BRA `(.L_x_147) ;  /* 0x0000000000647947 */ /* 0x000fec0003800000 */
.L_x_146:
[----:B------:R-:W-:-:S14]  /*70b0*/  DSETP.NE.AND P0, PT, R36, RZ, PT ;  /* 0x000000ff2400722a */ /* 0x000fdc0003f05000 */
[----:B------:R-:W-:Y:S05]  /*70c0*/  @!P0 BRA `(.L_x_148) ;  /* 0x0000000000588947 */ /* 0x000fea0003800000 */
[----:B------:R-:W-:-:S13]  /*70d0*/  ISETP.GE.AND P0, PT, R37, RZ, PT ;  /* 0x000000ff2500720c */ /* 0x000fda0003f06270 */
[----:B------:R-:W-:Y:S02]  /*70e0*/  @!P0 MOV R12, 0x0 ;  /* 0x00000000000c8802 */ /* 0x000fe40000000f00 */
[----:B------:R-:W-:Y:S01]  /*70f0*/  @!P0 MOV R13, 0xfff80000 ;  /* 0xfff80000000d8802 */ /* 0x000fe20000000f00 */
[----:B------:R-:W-:Y:S06]  /*7100*/  @!P0 BRA `(.L_x_147) ;  /* 0x00000000004c8947 */ /* 0x000fec0003800000 */
[----:B------:R-:W-:-:S13]  /*7110*/  ISETP.GT.AND P0, PT, R37, 0x7fefffff, PT ;  /* 0x7fefffff2500780c */ /* 0x000fda0003f04270 */
[----:B------:R-:W-:Y:S05]  /*7120*/  @P0 BRA `(.L_x_148) ;  /* 0x0000000000400947 */ /* 0x000fea0003800000 */
[----:B------:R-:W-:Y:S01]  /*7130*/  DMUL R12, R36, 8.11296384146066816958e+31 ;  /* 0x46900000240c7828 */ /* 0x000fe20000000000 */
[----:B------:R-:W-:Y:S02]  /*7140*/  HFMA2 R41, -RZ, RZ, 1.9609375, 0 ;  /* 0x3fd80000ff297431 */ /* 0x000fe400000001ff */
[----:B------:R-:W-:Y:S01]  /*7150*/  IMAD.MOV.U32 R36, RZ, RZ, RZ ;  /* 0x000000ffff247224 */ /* 0x000fe200078e00ff */
[----:B------:R-:W-:Y:S02]  /*7160*/  MOV R40, 0x0 ;  /* 0x0000000000287802 */ /* 0x000fe40000000f00 */
[----:B------:R-:W0:Y:S03]  /*7170*/  MUFU.RSQ64H R37, R13 ;  /* 0x0000000d00257308 */ /* 0x000e260000001c00 */
[----:B0-----:R-:W-:-:S08]  /*7180*/  DMUL R38, R36, R36 ;  /* 0x0000002424267228 */ /* 0x001fd00000000000 */
[----:B------:R-:W-:-:S08]  /*7190*/  DFMA R38, R12, -R38, 1 ;  /* 0x3ff000000c26742b */ /* 0x000fd00000000826 */
[----:B------:R-:W-:Y:S02]  /*71a0*/  DFMA R40, R38, R40, 0.5 ;  /* 0x3fe000002628742b */ /* 0x000fe40000000028 */
[----:B------:R-:W-:-:S08]  /*71b0*/  DMUL R38, R36, R38 ;  /* 0x0000002624267228 */ /* 0x000fd00000000000 */
[----:B------:R-:W-:-:S08]  /*71c0*/  DFMA R38, R40, R38, R36 ;  /* 0x000000262826722b */ /* 0x000fd00000000024 */
[----:B------:R-:W-:Y:S02]  /*71d0*/  DMUL R36, R12, R38 ;  /* 0x000000260c247228 */ /* 0x000fe40000000000 */
[----:B------:R-:W-:-:S06]  /*71e0*/  VIADD R39, R39, 0xfff00000 ;  /* 0xfff0000027277836 */ /* 0x000fcc0000000000 */
[----:B------:R-:W-:-:S08]  /*71f0*/  DFMA R40, R36, -R36, R12 ;  /* 0x800000242428722b */ /* 0x000fd0000000000c */
[----:B------:R-:W-:-:S10]  /*7200*/  DFMA R12, R38, R40, R36 ;  /* 0x00000028260c722b */ /* 0x000fd40000000024 */
[----:B------:R-:W-:Y:S01]  /*7210*/  IADD3 R13, PT, PT, R13, -0x3500000, RZ ;  /* 0xfcb000000d0d7810 */ /* 0x000fe20007ffe0ff */
[----:B------:R-:W-:Y:S06]  /*7220*/  BRA `(.L_x_147) ;  /* 0x0000000000047947 */ /* 0x000fec0003800000 */
.L_x_148:
[----:B------:R-:W-:-:S11]  /*7230*/  DADD R12, R36, R36 ;  /* 0x00000000240c7229 */ /* 0x000fd60000000024 */
.L_x_147:
[----:B------:R-:W-:Y:S05]  /*7240*/  BSYNC.RECONVERGENT B2 ;  /* 0x0000000000027941 */ /* 0x000fea0003800200 */
.L_x_145:
[----:B------:R-:W-:Y:S02]  /*7250*/  IMAD.MOV.U32 R9, RZ, RZ, R13 ;  /* 0x000000ffff097224 */ /* 0x000fe400078e000d */
[----:B------:R-:W-:Y:S01]  /*7260*/  HFMA2 R13, -RZ, RZ, 0, 0 ;  /* 0x00000000ff0d7431 */ /* 0x000fe200000001ff */
[----:B------:R-:W-:Y:S02]  /*7270*/  MOV R6, R12 ;  /* 0x0000000c00067202 */ /* 0x000fe40000000f00 */
[----:B------:R-:W-:-:S04]  /*7280*/  MOV R12, R10 ;  /* 0x0000000a000c7202 */ /* 0x000fc80000000f00 */
[----:B------:R-:W-:Y:S05]  /*7290*/  RET.REL.NODEC R12 `(_Z6evolvePfS_S_S_S_S_S_S_iiiffff) ;  /* 0xffffff8c0c587950 */ /* 0x000fea0003c3ffff */
        .weak           $__internal_4_$__cuda_sm20_sqrt_rn_f32_slowpath
        .type           $__internal_4_$__cuda_sm20_sqrt_rn_f32_slowpath,@function
        .size           $__internal_4_$__cuda_sm20_sqrt_rn_f32_slowpath,($__internal_5_$__cuda_sm3x_div_rn_noftz_f32_slowpath - $__internal_4_$__cuda_sm20_sqrt_rn_f32_slowpath)
$__internal_4_$__cuda_sm20_sqrt_rn_f32_slowpath:
[----:B------:R-:W-:-:S13]  /*72a0*/  LOP3.LUT P1, RZ, R3, 0x7fffffff, RZ, 0xc0, !PT ;  /* 0x7fffffff03ff7812 */ /* 0x000fda000782c0ff */
[----:B------:R-:W-:Y:S05]  /*72b0*/  @!P1 BRA `(.L_x_149) ;  /* 0x0000000000449947 */ /* 0x000fea0003800000 */
[----:B------:R-:W-:Y:S01]  /*72c0*/  FSETP.GEU.FTZ.AND P1, PT, R3, RZ, PT ;  /* 0x000000ff0300720b */ /* 0x000fe20003f3e000 */
[----:B------:R-:W-:-:S12]  /*72d0*/  IMAD.MOV.U32 R2, RZ, RZ, R3 ;  /* 0x000000ffff027224 */ /* 0x000fd800078e0003 */
[----:B------:R-:W-:Y:S01]  /*72e0*/  @!P1 MOV R3, 0x7fffffff ;  /* 0x7fffffff00039802 */ /* 0x000fe20000000f00 */
[----:B------:R-:W-:Y:S06]  /*72f0*/  @!P1 BRA `(.L_x_149) ;  /* 0x0000000000349947 */ /* 0x000fec0003800000 */
[----:B------:R-:W-:-:S13]  /*7300*/  FSETP.GTU.FTZ.AND P1, PT, |R2|, +INF , PT ;  /* 0x7f8000000200780b */ /* 0x000fda0003f3c200 */
[----:B------:R-:W-:Y:S01]  /*7310*/  @P1 FADD.FTZ R3, R2, 1 ;  /* 0x3f80000002031421 */ /* 0x000fe20000010000 */
[----:B------:R-:W-:Y:S06]  /*7320*/  @P1 BRA `(.L_x_149) ;  /* 0x0000000000281947 */ /* 0x000fec0003800000 */
[----:B------:R-:W-:-:S13]  /*7330*/  FSETP.NEU.FTZ.AND P1, PT, |R2|, +INF , PT ;  /* 0x7f8000000200780b */ /* 0x000fda0003f3d200 */
[----:B------:R-:W-:-:S04]  /*7340*/  @P1 FFMA R6, R2, 1.84467440737095516160e+19, RZ ;  /* 0x5f80000002061823 */ /* 0x000fc800000000ff */
[----:B------:R-:W0:Y:S02]  /*7350*/  @P1 MUFU.RSQ R3, R6 ;  /* 0x0000000600031308 */ /* 0x000e240000001400 */
[----:B0-----:R-:W-:Y:S01]  /*7360*/  @P1 FMUL.FTZ R7, R6, R3 ;  /* 0x0000000306071220 */ /* 0x001fe20000410000 */
[----:B------:R-:W-:Y:S01]  /*7370*/  @P1 FMUL.FTZ R11, R3, 0.5 ;  /* 0x3f000000030b1820 */ /* 0x000fe20000410000 */
[----:B------:R-:W-:Y:S02]  /*7380*/  @!P1 MOV R3, R2 ;  /* 0x0000000200039202 */ /* 0x000fe40000000f00 */
[----:B------:R-:W-:-:S04]  /*7390*/  @P1 FADD.FTZ R10, -R7, -RZ ;  /* 0x800000ff070a1221 */ /* 0x000fc80000010100 */
[----:B------:R-:W-:-:S04]  /*73a0*/  @P1 FFMA R10, R7, R10, R6 ;  /* 0x0000000a070a1223 */ /* 0x000fc80000000006 */
[----:B------:R-:W-:-:S04]  /*73b0*/  @P1 FFMA R10, R10, R11, R7 ;  /* 0x0000000b0a0a1223 */ /* 0x000fc80000000007 */
[----:B------:R-:W-:-:S07]  /*73c0*/  @P1 FMUL.FTZ R3, R10, 2.3283064365386962891e-10 ;  /* 0x2f8000000a031820 */ /* 0x000fce0000410000 */
.L_x_149:
[----:B------:R-:W-:Y:S02]  /*73d0*/  IMAD.MOV.U32 R6, RZ, RZ, R3 ;  /* 0x000000ffff067224 */ /* 0x000fe400078e0003 */
[----:B------:R-:W-:Y:S01]  /*73e0*/  HFMA2 R3, -RZ, RZ, 0, 0 ;  /* 0x00000000ff037431 */ /* 0x000fe200000001ff */
[----:B------:R-:W-:-:S04]  /*73f0*/  MOV R2, R12 ;  /* 0x0000000c00027202 */ /* 0x000fc80000000f00 */
[----:B------:R-:W-:Y:S05]  /*7400*/  RET.REL.NODEC R2 `(_Z6evolvePfS_S_S_S_S_S_S_iiiffff) ;  /* 0xffffff8802fc7950 */ /* 0x000fea0003c3ffff */
        .weak           $__internal_5_$__cuda_sm3x_div_rn_noftz_f32_slowpath
        .type           $__internal_5_$__cuda_sm3x_div_rn_noftz_f32_slowpath,@function
        .size           $__internal_5_$__cuda_sm3x_div_rn_noftz_f32_slowpath,($_Z6evolvePfS_S_S_S_S_S_S_iiiffff$__internal_accurate_pow - $__internal_5_$__cuda_sm3x_div_rn_noftz_f32_slowpath)
$__internal_5_$__cuda_sm3x_div_rn_noftz_f32_slowpath:
[----:B------:R-:W-:Y:S01]  /*7410*/  SHF.R.U32.HI R35, RZ, 0x17, R6 ;  /* 0x00000017ff237819 */ /* 0x000fe20000011606 */
[----:B------:R-:W-:Y:S01]  /*7420*/  BSSY.RECONVERGENT B1, `(.L_x_150) ;  /* 0x0000064000017945 */ /* 0x000fe20003800200 */
[----:B------:R-:W-:Y:S02]  /*7430*/  SHF.R.U32.HI R44, RZ, 0x17, R7 ;  /* 0x00000017ff2c7819 */ /* 0x000fe40000011607 */
[----:B------:R-:W-:Y:S02]  /*7440*/  LOP3.LUT R35, R35, 0xff, RZ, 0xc0, !PT ;  /* 0x000000ff23237812 */ /* 0x000fe400078ec0ff */
[----:B------:R-:W-:-:S03]  /*7450*/  LOP3.LUT R52, R44, 0xff, RZ, 0xc0, !PT ;  /* 0x000000ff2c347812 */ /* 0x000fc600078ec0ff */
[----:B------:R-:W-:Y:S01]  /*7460*/  VIADD R45, R35, 0xffffffff ;  /* 0xffffffff232d7836 */ /* 0x000fe20000000000 */
[----:B------:R-:W-:-:S04]  /*7470*/  IADD3 R44, PT, PT, R52, -0x1, RZ ;  /* 0xffffffff342c7810 */ /* 0x000fc80007ffe0ff */
[----:B------:R-:W-:-:S04]  /*7480*/  ISETP.GT.U32.AND P1, PT, R45, 0xfd, PT ;  /* 0x000000fd2d00780c */ /* 0x000fc80003f24070 */
[----:B------:R-:W-:-:S13]  /*7490*/  ISETP.GT.U32.OR P1, PT, R44, 0xfd, P1 ;  /* 0x000000fd2c00780c */ /* 0x000fda0000f24470 */
[----:B------:R-:W-:Y:S01]  /*74a0*/  @!P1 MOV R44, RZ ;  /* 0x000000ff002c9202 */ /* 0x000fe20000000f00 */
[----:B------:R-:W-:Y:S06]  /*74b0*/  @!P1 BRA `(.L_x_151) ;  /* 0x0000000000649947 */ /* 0x000fec0003800000 */
[----:B------:R-:W-:Y:S02]  /*74c0*/  FSETP.GTU.FTZ.AND P1, PT, |R7|, +INF , PT ;  /* 0x7f8000000700780b */ /* 0x000fe40003f3c200 */
[----:B------:R-:W-:-:S04]  /*74d0*/  FSETP.GTU.FTZ.AND P2, PT, |R6|, +INF , PT ;  /* 0x7f8000000600780b */ /* 0x000fc80003f5c200 */
[----:B------:R-:W-:-:S13]  /*74e0*/  PLOP3.LUT P1, PT, P1, P2, PT, 0xf8, 0x8f ;  /* 0x00000000008f781c */ /* 0x000fda0000f25f70 */
[----:B------:R-:W-:Y:S05]  /*74f0*/  @P1 BRA `(.L_x_152) ;  /* 0x0000000400541947 */ /* 0x000fea0003800000 */
[----:B------:R-:W-:-:S13]  /*7500*/  LOP3.LUT P1, RZ, R6, 0x7fffffff, R7, 0xc8, !PT ;  /* 0x7fffffff06ff7812 */ /* 0x000fda000782c807 */
[----:B------:R-:W-:Y:S05]  /*7510*/  @!P1 BRA `(.L_x_153) ;  /* 0x0000000400449947 */ /* 0x000fea0003800000 */
[C---:B------:R-:W-:Y:S02]  /*7520*/  FSETP.NEU.FTZ.AND P2, PT, |R7|.reuse, +INF , PT ;  /* 0x7f8000000700780b */ /* 0x040fe40003f5d200 */
[----:B------:R-:W-:Y:S02]  /*7530*/  FSETP.NEU.FTZ.AND P3, PT, |R6|, +INF , PT ;  /* 0x7f8000000600780b */ /* 0x000fe40003f7d200 */
[----:B------:R-:W-:-:S11]  /*7540*/  FSETP.NEU.FTZ.AND P1, PT, |R7|, +INF , PT ;  /* 0x7f8000000700780b */ /* 0x000fd60003f3d200 */
[----:B------:R-:W-:Y:S05]  /*7550*/  @!P3 BRA !P2, `(.L_x_153) ;  /* 0x000000040034b947 */ /* 0x000fea0005000000 */
[----:B------:R-:W-:-:S04]  /*7560*/  LOP3.LUT P2, RZ, R7, 0x7fffffff, RZ, 0xc0, !PT ;  /* 0x7fffffff07ff7812 */ /* 0x000fc8000784c0ff */
[----:B------:R-:W-:-:S13]  /*7570*/  PLOP3.LUT P2, PT, P3, P2, PT, 0x2f, 0xf2 ;  /* 0x0000000000f2781c */ /* 0x000fda0001f44577 */
[----:B------:R-:W-:Y:S05]  /*7580*/  @P2 BRA `(.L_x_154) ;  /* 0x0000000400202947 */ /* 0x000fea0003800000 */
[----:B------:R-:W-:-:S04]  /*7590*/  LOP3.LUT P2, RZ, R6, 0x7fffffff, RZ, 0xc0, !PT ;  /* 0x7fffffff06ff7812 */ /* 0x000fc8000784c0ff */
[----:B------:R-:W-:-:S13]  /*75a0*/  PLOP3.LUT P1, PT, P1, P2, PT, 0x2f, 0xf2 ;  /* 0x0000000000f2781c */ /* 0x000fda0000f24577 */
[----:B------:R-:W-:Y:S05]  /*75b0*/  @P1 BRA `(.L_x_155) ;  /* 0x0000000400081947 */ /* 0x000fea0003800000 */
[----:B------:R-:W-:-:S05]  /*75c0*/  VIADD R44, R52, 0xffffffff ;  /* 0xffffffff342c7836 */ /* 0x000fca0000000000 */
[----:B------:R-:W-:Y:S02]  /*75d0*/  ISETP.GE.AND P1, PT, R44, RZ, PT ;  /* 0x000000ff2c00720c */ /* 0x000fe40003f26270 */
[----:B------:R-:W-:-:S04]  /*75e0*/  IADD3 R44, PT, PT, R35, -0x1, RZ ;  /* 0xffffffff232c7810 */ /* 0x000fc80007ffe0ff */
[----:B------:R-:W-:-:S07]  /*75f0*/  ISETP.GE.AND P2, PT, R44, RZ, PT ;  /* 0x000000ff2c00720c */ /* 0x000fce0003f46270 */
[----:B------:R-:W-:Y:S01]  /*7600*/  @P1 MOV R44, RZ ;  /* 0x000000ff002c1202 */ /* 0x000fe20000000f00 */
[----:B------:R-:W-:Y:S02]  /*7610*/  @!P1 IMAD.MOV.U32 R44, RZ, RZ, -0x40 ;  /* 0xffffffc0ff2c9424 */ /* 0x000fe400078e00ff */
[----:B------:R-:W-:-:S03]  /*7620*/  @!P1 FFMA R7, R7, 1.84467440737095516160e+19, RZ ;  /* 0x5f80000007079823 */ /* 0x000fc600000000ff */
[----:B------:R-:W-:Y:S01]  /*7630*/  @!P2 FFMA R6, R6, 1.84467440737095516160e+19, RZ ;  /* 0x5f8000000606a823 */ /* 0x000fe200000000ff */
[----:B------:R-:W-:-:S07]  /*7640*/  @!P2 IADD3 R44, PT, PT, R44, 0x40, RZ ;  /* 0x000000402c2ca810 */ /* 0x000fce0007ffe0ff */
.L_x_151:
[----:B------:R-:W-:Y:S01]  /*7650*/  LEA R45, R35, 0xc0800000, 0x17 ;  /* 0xc0800000232d7811 */ /* 0x000fe200078eb8ff */
[----:B------:R-:W-:Y:S01]  /*7660*/  VIADD R52, R52, 0xffffff81 ;  /* 0xffffff8134347836 */ /* 0x000fe20000000000 */
[----:B------:R-:W-:Y:S02]  /*7670*/  BSSY.RECONVERGENT B2, `(.L_x_156) ;  /* 0x0000035000027945 */ /* 0x000fe40003800200 */
[----:B------:R-:W-:Y:S01]  /*7680*/  IADD3 R45, PT, PT, -R45, R6, RZ ;  /* 0x000000062d2d7210 */ /* 0x000fe20007ffe1ff */
[C---:B------:R-:W-:Y:S01]  /*7690*/  IMAD R6, R52.reuse, -0x800000, R7 ;  /* 0xff80000034067824 */ /* 0x040fe200078e0207 */
[----:B------:R-:W-:Y:S02]  /*76a0*/  IADD3 R35, PT, PT, R52, 0x7f, -R35 ;  /* 0x0000007f34237810 */ /* 0x000fe40007ffe823 */
[----:B------:R-:W0:Y:S01]  /*76b0*/  MUFU.RCP R53, R45 ;  /* 0x0000002d00357308 */ /* 0x000e220000001000 */
[----:B------:R-:W-:Y:S01]  /*76c0*/  FADD.FTZ R55, -R45, -RZ ;  /* 0x800000ff2d377221 */ /* 0x000fe20000010100 */
[----:B------:R-:W-:-:S03]  /*76d0*/  IADD3 R35, PT, PT, R35, R44, RZ ;  /* 0x0000002c23237210 */ /* 0x000fc60007ffe0ff */
[----:B0-----:R-:W-:-:S04]  /*76e0*/  FFMA R54, R53, R55, 1 ;  /* 0x3f80000035367423 */ /* 0x001fc80000000037 */
[----:B------:R-:W-:-:S04]  /*76f0*/  FFMA R56, R53, R54, R53 ;  /* 0x0000003635387223 */ /* 0x000fc80000000035 */
[----:B------:R-:W-:-:S04]  /*7700*/  FFMA R7, R6, R56, RZ ;  /* 0x0000003806077223 */ /* 0x000fc800000000ff */
[----:B------:R-:W-:-:S04]  /*7710*/  FFMA R54, R55, R7, R6 ;  /* 0x0000000737367223 */ /* 0x000fc80000000006 */
[----:B------:R-:W-:-:S04]  /*7720*/  FFMA R53, R56, R54, R7 ;  /* 0x0000003638357223 */ /* 0x000fc80000000007 */
[----:B------:R-:W-:-:S04]  /*7730*/  FFMA R54, R55, R53, R6 ;  /* 0x0000003537367223 */ /* 0x000fc80000000006 */
[----:B------:R-:W-:-:S05]  /*7740*/  FFMA R6, R56, R54, R53 ;  /* 0x0000003638067223 */ /* 0x000fca0000000035 */
[----:B------:R-:W-:-:S04]  /*7750*/  SHF.R.U32.HI R7, RZ, 0x17, R6 ;  /* 0x00000017ff077819 */ /* 0x000fc80000011606 */
[----:B------:R-:W-:-:S04]  /*7760*/  LOP3.LUT R7, R7, 0xff, RZ, 0xc0, !PT ;  /* 0x000000ff07077812 */ /* 0x000fc800078ec0ff */
[----:B------:R-:W-:-:S05]  /*7770*/  IADD3 R45, PT, PT, R7, R35, RZ ;  /* 0x00000023072d7210 */ /* 0x000fca0007ffe0ff */
[----:B------:R-:W-:-:S05]  /*7780*/  VIADD R7, R45, 0xffffffff ;  /* 0xffffffff2d077836 */ /* 0x000fca0000000000 */
[----:B------:R-:W-:-:S13]  /*7790*/  ISETP.GE.U32.AND P1, PT, R7, 0xfe, PT ;  /* 0x000000fe0700780c */ /* 0x000fda0003f26070 */
[----:B------:R-:W-:Y:S05]  /*77a0*/  @!P1 BRA `(.L_x_157) ;  /* 0x0000000000809947 */ /* 0x000fea0003800000 */
[----:B------:R-:W-:-:S13]  /*77b0*/  ISETP.GT.AND P1, PT, R45, 0xfe, PT ;  /* 0x000000fe2d00780c */ /* 0x000fda0003f24270 */
[----:B------:R-:W-:Y:S05]  /*77c0*/  @P1 BRA `(.L_x_158) ;  /* 0x00000000006c1947 */ /* 0x000fea0003800000 */
[----:B------:R-:W-:-:S13]  /*77d0*/  ISETP.GE.AND P1, PT, R45, 0x1, PT ;  /* 0x000000012d00780c */ /* 0x000fda0003f26270 */
[----:B------:R-:W-:Y:S05]  /*77e0*/  @P1 BRA `(.L_x_159) ;  /* 0x0000000000741947 */ /* 0x000fea0003800000 */
[----:B------:R-:W-:Y:S02]  /*77f0*/  ISETP.GE.AND P1, PT, R45, -0x18, PT ;  /* 0xffffffe82d00780c */ /* 0x000fe40003f26270 */
[----:B------:R-:W-:-:S11]  /*7800*/  LOP3.LUT R6, R6, 0x80000000, RZ, 0xc0, !PT ;  /* 0x8000000006067812 */ /* 0x000fd600078ec0ff */
[----:B------:R-:W-:Y:S05]  /*7810*/  @!P1 BRA `(.L_x_159) ;  /* 0x0000000000689947 */ /* 0x000fea0003800000 */
[CCC-:B------:R-:W-:Y:S01]  /*7820*/  FFMA.RZ R7, R56.reuse, R54.reuse, R53.reuse ;  /* 0x0000003638077223 */ /* 0x1c0fe2000000c035 */
[C---:B------:R-:W-:Y:S01]  /*7830*/  IADD3 R52, PT, PT, R45.reuse, 0x20, RZ ;  /* 0x000000202d347810 */ /* 0x040fe20007ffe0ff */
[CCC-:B------:R-:W-:Y:S01]  /*7840*/  FFMA.RM R44, R56.reuse, R54.reuse, R53.reuse ;  /* 0x00000036382c7223 */ /* 0x1c0fe20000004035 */
[----:B------:R-:W-:Y:S02]  /*7850*/  ISETP.NE.AND P3, PT, R45, RZ, PT ;  /* 0x000000ff2d00720c */ /* 0x000fe40003f65270 */
[----:B------:R-:W-:Y:S01]  /*7860*/  LOP3.LUT R35, R7, 0x7fffff, RZ, 0xc0, !PT ;  /* 0x007fffff07237812 */ /* 0x000fe200078ec0ff */
[----:B------:R-:W-:Y:S01]  /*7870*/  FFMA.RP R7, R56, R54, R53 ;  /* 0x0000003638077223 */ /* 0x000fe20000008035 */
[----:B------:R-:W-:Y:S02]  /*7880*/  ISETP.NE.AND P2, PT, R45, RZ, PT ;  /* 0x000000ff2d00720c */ /* 0x000fe40003f45270 */
[----:B------:R-:W-:Y:S02]  /*7890*/  LOP3.LUT R35, R35, 0x800000, RZ, 0xfc, !PT ;  /* 0x0080000023237812 */ /* 0x000fe400078efcff */
[----:B------:R-:W-:-:S02]  /*78a0*/  IADD3 R45, PT, PT, -R45, RZ, RZ ;  /* 0x000000ff2d2d7210 */ /* 0x000fc40007ffe1ff */
[----:B------:R-:W-:Y:S02]  /*78b0*/  SHF.L.U32 R52, R35, R52, RZ ;  /* 0x0000003423347219 */ /* 0x000fe400000006ff */
[----:B------:R-:W-:Y:S02]  /*78c0*/  FSETP.NEU.FTZ.AND P1, PT, R7, R44, PT ;  /* 0x0000002c0700720b */ /* 0x000fe40003f3d000 */
[----:B------:R-:W-:Y:S02]  /*78d0*/  SEL R44, R45, RZ, P3 ;  /* 0x000000ff2d2c7207 */ /* 0x000fe40001800000 */
[----:B------:R-:W-:Y:S02]  /*78e0*/  ISETP.NE.AND P2, PT, R52, RZ, P2 ;  /* 0x000000ff3400720c */ /* 0x000fe40001745270 */
[----:B------:R-:W-:Y:S02]  /*78f0*/  SHF.R.U32.HI R44, RZ, R44, R35 ;  /* 0x0000002cff2c7219 */ /* 0x000fe40000011623 */
[----:B------:R-:W-:-:S02]  /*7900*/  PLOP3.LUT P1, PT, P1, P2, PT, 0xf8, 0x8f ;  /* 0x00000000008f781c */ /* 0x000fc40000f25f70 */
[----:B------:R-:W-:Y:S02]  /*7910*/  SHF.R.U32.HI R52, RZ, 0x1, R44 ;  /* 0x00000001ff347819 */ /* 0x000fe4000001162c */
[----:B------:R-:W-:-:S04]  /*7920*/  SEL R7, RZ, 0x1, !P1 ;  /* 0x00000001ff077807 */ /* 0x000fc80004800000 */
[----:B------:R-:W-:-:S04]  /*7930*/  LOP3.LUT R7, R7, 0x1, R52, 0xf8, !PT ;  /* 0x0000000107077812 */ /* 0x000fc800078ef834 */
[----:B------:R-:W-:-:S05]  /*7940*/  LOP3.LUT R7, R7, R44, RZ, 0xc0, !PT ;  /* 0x0000002c07077212 */ /* 0x000fca00078ec0ff */
[----:B------:R-:W-:-:S05]  /*7950*/  IMAD.IADD R7, R52, 0x1, R7 ;  /* 0x0000000134077824 */ /* 0x000fca00078e0207 */
[----:B------:R-:W-:Y:S01]  /*7960*/  LOP3.LUT R6, R7, R6, RZ, 0xfc, !PT ;  /* 0x0000000607067212 */ /* 0x000fe200078efcff */
[----:B------:R-:W-:Y:S06]  /*7970*/  BRA `(.L_x_159) ;  /* 0x0000000000107947 */ /* 0x000fec0003800000 */
.L_x_158:
[----:B------:R-:W-:-:S04]  /*7980*/  LOP3.LUT R6, R6, 0x80000000, RZ, 0xc0, !PT ;  /* 0x8000000006067812 */ /* 0x000fc800078ec0ff */
[----:B------:R-:W-:Y:S01]  /*7990*/  LOP3.LUT R6, R6, 0x7f800000, RZ, 0xfc, !PT ;  /* 0x7f80000006067812 */ /* 0x000fe200078efcff */
[----:B------:R-:W-:Y:S06]  /*79a0*/  BRA `(.L_x_159) ;  /* 0x0000000000047947 */ /* 0x000fec0003800000 */
.L_x_157:
[----:B------:R-:W-:-:S07]  /*79b0*/  LEA R6, R35, R6, 0x17 ;  /* 0x0000000623067211 */ /* 0x000fce00078eb8ff */
.L_x_159:
[----:B------:R-:W-:Y:S05]  /*79c0*/  BSYNC.RECONVERGENT B2 ;  /* 0x0000000000027941 */ /* 0x000fea0003800200 */
.L_x_156:
[----:B------:R-:W-:Y:S05]  /*79d0*/  BRA `(.L_x_160) ;  /* 0x0000000000207947 */ /* 0x000fea0003800000 */
.L_x_155:
[----:B------:R-:W-:-:S04]  /*79e0*/  LOP3.LUT R6, R6, 0x80000000, R7, 0x48, !PT ;  /* 0x8000000006067812 */ /* 0x000fc800078e4807 */
[----:B------:R-:W-:Y:S01]  /*79f0*/  LOP3.LUT R6, R6, 0x7f800000, RZ, 0xfc, !PT ;  /* 0x7f80000006067812 */ /* 0x000fe200078efcff */
[----:B------:R-:W-:Y:S06]  /*7a00*/  BRA `(.L_x_160) ;  /* 0x0000000000147947 */ /* 0x000fec0003800000 */
.L_x_154:
[----:B------:R-:W-:Y:S01]  /*7a10*/  LOP3.LUT R6, R6, 0x80000000, R7, 0x48, !PT ;  /* 0x8000000006067812 */ /* 0x000fe200078e4807 */
[----:B------:R-:W-:Y:S06]  /*7a20*/  BRA `(.L_x_160) ;  /* 0x00000000000c7947 */ /* 0x000fec0003800000 */
.L_x_153:
[----:B------:R-:W0:Y:S01]  /*7a30*/  MUFU.RSQ R6, -QNAN ;  /* 0xffc0000000067908 */ /* 0x000e220000001400 */
[----:B------:R-:W-:Y:S05]  /*7a40*/  BRA `(.L_x_160) ;  /* 0x0000000000047947 */ /* 0x000fea0003800000 */
.L_x_152:
[----:B------:R-:W-:-:S07]  /*7a50*/  FADD.FTZ R6, R7, R6 ;  /* 0x0000000607067221 */ /* 0x000fce0000010000 */
.L_x_160:
[----:B------:R-:W-:Y:S05]  /*7a60*/  BSYNC.RECONVERGENT B1 ;  /* 0x0000000000017941 */ /* 0x000fea0003800200 */
.L_x_150:
[----:B------:R-:W-:Y:S01]  /*7a70*/  HFMA2 R7, -RZ, RZ, 0, 0 ;  /* 0x00000000ff077431 */ /* 0x000fe200000001ff */
[----:B0-----:R-:W-:Y:S01]  /*7a80*/  MOV R35, R6 ;  /* 0x0000000600237202 */ /* 0x001fe20000000f00 */
[----:B------:R-:W-:-:S04]  /*7a90*/  IMAD.MOV.U32 R6, RZ, RZ, R33 ;  /* 0x000000ffff067224 */ /* 0x000fc800078e0021 */
[----:B------:R-:W-:Y:S05]  /*7aa0*/  RET.REL.NODEC R6 `(_Z6evolvePfS_S_S_S_S_S_S_iiiffff) ;  /* 0xffffff8406547950 */ /* 0x000fea0003c3ffff */
        .type           $_Z6evolvePfS_S_S_S_S_S_S_iiiffff$__internal_accurate_pow,@function
        .size           $_Z6evolvePfS_S_S_S_S_S_S_iiiffff$__internal_accurate_pow,(.L_x_169 - $_Z6evolvePfS_S_S_S_S_S_S_iiiffff$__internal_accurate_pow)
$_Z6evolvePfS_S_S_S_S_S_S_iiiffff$__internal_accurate_pow:
[----:B------:R-:W-:Y:S01]  /*7ab0*/  ISETP.GT.U32.AND P0, PT, R29, 0xfffff, PT ;  /* 0x000fffff1d00780c */ /* 0x000fe20003f04070 */
[--C-:B------:R-:W-:Y:S01]  /*7ac0*/  IMAD.MOV.U32 R33, RZ, RZ, R29.reuse ;  /* 0x000000ffff217224 */ /* 0x100fe200078e001d */
[----:B------:R-:W-:Y:S01]  /*7ad0*/  MOV R45, R29 ;  /* 0x0000001d002d7202 */ /* 0x000fe20000000f00 */
[----:B------:R-:W-:Y:S01]  /*7ae0*/  IMAD.MOV.U32 R60, RZ, RZ, 0x41ad3b5a ;  /* 0x41ad3b5aff3c7424 */ /* 0x000fe200078e00ff */
[----:B------:R-:W-:Y:S01]  /*7af0*/  MOV R56, RZ ;  /* 0x000000ff00387202 */ /* 0x000fe20000000f00 */
[----:B------:R-:W-:Y:S01]  /*7b00*/  UMOV UR4, 0x7d2cafe2 ;  /* 0x7d2cafe200047882 */ /* 0x000fe20000000000 */
[----:B------:R-:W-:Y:S01]  /*7b10*/  MOV R61, 0x3ed0f5d2 ;  /* 0x3ed0f5d2003d7802 */ /* 0x000fe20000000f00 */
[----:B------:R-:W-:Y:S01]  /*7b20*/  UMOV UR5, 0x3eb0f5ff ;  /* 0x3eb0f5ff00057882 */ /* 0x000fe20000000000 */
[----:B------:R-:W-:Y:S01]  /*7b30*/  SHF.R.U32.HI R29, RZ, 0x14, R29 ;  /* 0x00000014ff1d7819 */ /* 0x000fe2000001161d */
[----:B------:R-:W-:Y:S01]  /*7b40*/  UMOV UR6, 0x3b39803f ;  /* 0x3b39803f00067882 */ /* 0x000fe20000000000 */
[----:B------:R-:W-:-:S03]  /*7b50*/  UMOV UR7, 0x3c7abc9e ;  /* 0x3c7abc9e00077882 */ /* 0x000fc60000000000 */
[----:B------:R-:W-:-:S10]  /*7b60*/  @!P0 DMUL R62, R44, 1.80143985094819840000e+16 ;  /* 0x435000002c3e8828 */ /* 0x000fd40000000000 */
[----:B------:R-:W-:Y:S02]  /*7b70*/  @!P0 MOV R33, R63 ;  /* 0x0000003f00218202 */ /* 0x000fe40000000f00 */
[----:B------:R-:W-:Y:S02]  /*7b80*/  @!P0 MOV R44, R62 ;  /* 0x0000003e002c8202 */ /* 0x000fe40000000f00 */
[----:B------:R-:W-:Y:S02]  /*7b90*/  LOP3.LUT R33, R33, 0x800fffff, RZ, 0xc0, !PT ;  /* 0x800fffff21217812 */ /* 0x000fe400078ec0ff */
[----:B------:R-:W-:Y:S02]  /*7ba0*/  @!P0 LEA.HI R29, R63, 0xffffffca, RZ, 0xc ;  /* 0xffffffca3f1d8811 */ /* 0x000fe400078f60ff */
[----:B------:R-:W-:-:S04]  /*7bb0*/  LOP3.LUT R45, R33, 0x3ff00000, RZ, 0xfc, !PT ;  /* 0x3ff00000212d7812 */ /* 0x000fc800078efcff */
[----:B------:R-:W-:-:S13]  /*7bc0*/  ISETP.GE.U32.AND P1, PT, R45, 0x3ff6a09f, PT ;  /* 0x3ff6a09f2d00780c */ /* 0x000fda0003f26070 */
[----:B------:R-:W-:-:S05]  /*7bd0*/  @P1 VIADD R33, R45, 0xfff00000 ;  /* 0xfff000002d211836 */ /* 0x000fca0000000000 */
[----:B------:R-:W-:Y:S02]  /*7be0*/  @P1 MOV R45, R33 ;  /* 0x00000021002d1202 */ /* 0x000fe40000000f00 */
[C---:B------:R-:W-:Y:S02]  /*7bf0*/  IADD3 R33, PT, PT, R29.reuse, -0x3ff, RZ ;  /* 0xfffffc011d217810 */ /* 0x040fe40007ffe0ff */
[----:B------:R-:W-:Y:S02]  /*7c00*/  @P1 IADD3 R33, PT, PT, R29, -0x3fe, RZ ;  /* 0xfffffc021d211810 */ /* 0x000fe40007ffe0ff */
[----:B------:R-:W-:-:S06]  /*7c10*/  DADD R54, R44, 1 ;  /* 0x3ff000002c367429 */ /* 0x000fcc0000000000 */
[----:B------:R-:W0:Y:S02]  /*7c20*/  MUFU.RCP64H R57, R55 ;  /* 0x0000003700397308 */ /* 0x000e240000001800 */
[----:B0-----:R-:W-:-:S08]  /*7c30*/  DFMA R52, -R54, R56, 1 ;  /* 0x3ff000003634742b */ /* 0x001fd00000000138 */
[----:B------:R-:W-:Y:S02]  /*7c40*/  DFMA R58, R52, R52, R52 ;  /* 0x00000034343a722b */ /* 0x000fe40000000034 */
[----:B------:R-:W-:-:S06]  /*7c50*/  DADD R52, R44, -1 ;  /* 0xbff000002c347429 */ /* 0x000fcc0000000000 */
[----:B------:R-:W-:-:S08]  /*7c60*/  DFMA R58, R56, R58, R56 ;  /* 0x0000003a383a722b */ /* 0x000fd00000000038 */
[----:B------:R-:W-:-:S08]  /*7c70*/  DMUL R44, R52, R58 ;  /* 0x0000003a342c7228 */ /* 0x000fd00000000000 */
[----:B------:R-:W-:-:S08]  /*7c80*/  DFMA R44, R52, R58, R44 ;  /* 0x0000003a342c722b */ /* 0x000fd0000000002c */
[CC--:B------:R-:W-:Y:S02]  /*7c90*/  DMUL R56, R44.reuse, R44.reuse ;  /* 0x0000002c2c387228 */ /* 0x0c0fe40000000000 */
[----:B------:R-:W-:-:S06]  /*7ca0*/  DMUL R64, R44, R44 ;  /* 0x0000002c2c407228 */ /* 0x000fcc0000000000 */
[----:B------:R-:W-:Y:S01]  /*7cb0*/  DFMA R54, R56, UR4, R60 ;  /* 0x0000000438367c2b */ /* 0x000fe2000800003c */
[----:B------:R-:W-:Y:S01]  /*7cc0*/  UMOV UR4, 0x75488a3f ;  /* 0x75488a3f00047882 */ /* 0x000fe20000000000 */
[----:B------:R-:W-:Y:S01]  /*7cd0*/  UMOV UR5, 0x3ef3b20a ;  /* 0x3ef3b20a00057882 */ /* 0x000fe20000000000 */
[----:B------:R-:W-:Y:S02]  /*7ce0*/  DADD R60, R52, -R44 ;  /* 0x00000000343c7229 */ /* 0x000fe4000000082c */
[----:B------:R-:W-:-:S03]  /*7cf0*/  DMUL R66, R44, R64 ;  /* 0x000000402c427228 */ /* 0x000fc60000000000 */
[----:B------:R-:W-:Y:S01]  /*7d00*/  DFMA R54, R56, R54, UR4 ;  /* 0x0000000438367e2b */ /* 0x000fe20008000036 */
[----:B------:R-:W-:Y:S01]  /*7d10*/  UMOV UR4, 0xe4faecd5 ;  /* 0xe4faecd500047882 */ /* 0x000fe20000000000 */
[----:B------:R-:W-:Y:S01]  /*7d20*/  UMOV UR5, 0x3f1745cd ;  /* 0x3f1745cd00057882 */ /* 0x000fe20000000000 */
[----:B------:R-:W-:-:S05]  /*7d30*/  DADD R60, R60, R60 ;  /* 0x000000003c3c7229 */ /* 0x000fca000000003c */
[----:B------:R-:W-:Y:S01]  /*7d40*/  DFMA R54, R56, R54, UR4 ;  /* 0x0000000438367e2b */ /* 0x000fe20008000036 */
[----:B------:R-:W-:Y:S01]  /*7d50*/  UMOV UR4, 0x258a578b ;  /* 0x258a578b00047882 */ /* 0x000fe20000000000 */
[----:B------:R-:W-:Y:S01]  /*7d60*/  UMOV UR5, 0x3f3c71c7 ;  /* 0x3f3c71c700057882 */ /* 0x000fe20000000000 */
[----:B------:R-:W-:-:S05]  /*7d70*/  DFMA R52, R52, -R44, R60 ;  /* 0x8000002c3434722b */ /* 0x000fca000000003c */
[----:B------:R-:W-:Y:S01]  /*7d80*/  DFMA R54, R56, R54, UR4 ;  /* 0x0000000438367e2b */ /* 0x000fe20008000036 */
[----:B------:R-:W-:Y:S01]  /*7d90*/  UMOV UR4, 0x9242b910 ;  /* 0x9242b91000047882 */ /* 0x000fe20000000000 */
[----:B------:R-:W-:Y:S01]  /*7da0*/  UMOV UR5, 0x3f624924 ;  /* 0x3f62492400057882 */ /* 0x000fe20000000000 */
[----:B------:R-:W-:-:S05]  /*7db0*/  DMUL R52, R58, R52 ;  /* 0x000000343a347228 */ /* 0x000fca0000000000 */
[----:B------:R-:W-:Y:S01]  /*7dc0*/  DFMA R54, R56, R54, UR4 ;  /* 0x0000000438367e2b */ /* 0x000fe20008000036 */
[----:B------:R-:W-:Y:S01]  /*7dd0*/  UMOV UR4, 0x99999dfb ;  /* 0x99999dfb00047882 */ /* 0x000fe20000000000 */
[----:B------:R-:W-:-:S06]  /*7de0*/  UMOV UR5, 0x3f899999 ;  /* 0x3f89999900057882 */ /* 0x000fcc0000000000 */
[----:B------:R-:W-:Y:S01]  /*7df0*/  DFMA R54, R56, R54, UR4 ;  /* 0x0000000438367e2b */ /* 0x000fe20008000036 */
[----:B------:R-:W-:Y:S01]  /*7e00*/  UMOV UR4, 0x55555555 ;  /* 0x5555555500047882 */ /* 0x000fe20000000000 */
[----:B------:R-:W-:-:S06]  /*7e10*/  UMOV UR5, 0x3fb55555 ;  /* 0x3fb5555500057882 */ /* 0x000fcc0000000000 */
[----:B------:R-:W-:-:S08]  /*7e20*/  DFMA R60, R56, R54, UR4 ;  /* 0x00000004383c7e2b */ /* 0x000fd00008000036 */
[----:B------:R-:W-:Y:S01]  /*7e30*/  DADD R58, -R60, UR4 ;  /* 0x000000043c3a7e29 */ /* 0x000fe20008000100 */
[----:B------:R-:W-:Y:S01]  /*7e40*/  UMOV UR4, 0xb9e7b0 ;  /* 0x00b9e7b000047882 */ /* 0x000fe20000000000 */
[----:B------:R-:W-:-:S06]  /*7e50*/  UMOV UR5, 0x3c46a4cb ;  /* 0x3c46a4cb00057882 */ /* 0x000fcc0000000000 */
[----:B------:R-:W-:Y:S02]  /*7e60*/  DFMA R58, R56, R54, R58 ;  /* 0x00000036383a722b */ /* 0x000fe4000000003a */
[----:B------:R-:W-:Y:S01]  /*7e70*/  DFMA R54, R44, R44, -R64 ;  /* 0x0000002c2c36722b */ /* 0x000fe20000000840 */
[----:B------:R-:W-:Y:S01]  /*7e80*/  IADD3 R57, PT, PT, R53, 0x100000, RZ ;  /* 0x0010000035397810 */ /* 0x000fe20007ffe0ff */
[----:B------:R-:W-:-:S04]  /*7e90*/  IMAD.MOV.U32 R56, RZ, RZ, R52 ;  /* 0x000000ffff387224 */ /* 0x000fc800078e0034 */
[----:B------:R-:W-:Y:S01]  /*7ea0*/  DADD R58, R58, -UR4 ;  /* 0x800000043a3a7e29 */ /* 0x000fe20008000000 */
[----:B------:R-:W-:Y:S01]  /*7eb0*/  UMOV UR4, 0x80000000 ;  /* 0x8000000000047882 */ /* 0x000fe20000000000 */
[C---:B------:R-:W-:Y:S01]  /*7ec0*/  DFMA R56, R44.reuse, R56, R54 ;  /* 0x000000382c38722b */ /* 0x040fe20000000036 */
[----:B------:R-:W-:Y:S01]  /*7ed0*/  UMOV UR5, 0x43300000 ;  /* 0x4330000000057882 */ /* 0x000fe20000000000 */
[----:B------:R-:W-:-:S08]  /*7ee0*/  DFMA R54, R44, R64, -R66 ;  /* 0x000000402c36722b */ /* 0x000fd00000000842 */
[----:B------:R-:W-:Y:S02]  /*7ef0*/  DFMA R64, R52, R64, R54 ;  /* 0x000000403440722b */ /* 0x000fe40000000036 */
[----:B------:R-:W-:-:S06]  /*7f00*/  DADD R54, R60, R58 ;  /* 0x000000003c367229 */ /* 0x000fcc000000003a */
[----:B------:R-:W-:Y:S02]  /*7f10*/  DFMA R56, R44, R56, R64 ;  /* 0x000000382c38722b */ /* 0x000fe40000000040 */
[----:B------:R-:W-:Y:S02]  /*7f20*/  DMUL R64, R54, R66 ;  /* 0x0000004236407228 */ /* 0x000fe40000000000 */
[----:B------:R-:W-:-:S06]  /*7f30*/  DADD R60, R60, -R54 ;  /* 0x000000003c3c7229 */ /* 0x000fcc0000000836 */
[----:B------:R-:W-:Y:S02]  /*7f40*/  DFMA R68, R54, R66, -R64 ;  /* 0x000000423644722b */ /* 0x000fe40000000840 */
[----:B------:R-:W-:-:S06]  /*7f50*/  DADD R60, R58, R60 ;  /* 0x000000003a3c7229 */ /* 0x000fcc000000003c */
[----:B------:R-:W-:-:S08]  /*7f60*/  DFMA R56, R54, R56, R68 ;  /* 0x000000383638722b */ /* 0x000fd00000000044 */
[----:B------:R-:W-:-:S08]  /*7f70*/  DFMA R56, R60, R66, R56 ;  /* 0x000000423c38722b */ /* 0x000fd00000000038 */
[----:B------:R-:W-:-:S08]  /*7f80*/  DADD R54, R64, R56 ;  /* 0x0000000040367229 */ /* 0x000fd00000000038 */
[--C-:B------:R-:W-:Y:S02]  /*7f90*/  DADD R58, R44, R54.reuse ;  /* 0x000000002c3a7229 */ /* 0x100fe40000000036 */
[----:B------:R-:W-:-:S06]  /*7fa0*/  DADD R64, R64, -R54 ;  /* 0x0000000040407229 */ /* 0x000fcc0000000836 */
[----:B------:R-:W-:Y:S02]  /*7fb0*/  DADD R44, R44, -R58 ;  /* 0x000000002c2c7229 */ /* 0x000fe4000000083a */
[----:B------:R-:W-:-:S06]  /*7fc0*/  DADD R64, R56, R64 ;  /* 0x0000000038407229 */ /* 0x000fcc0000000040 */
[----:B------:R-:W-:-:S08]  /*7fd0*/  DADD R44, R54, R44 ;  /* 0x00000000362c7229 */ /* 0x000fd0000000002c */
[----:B------:R-:W-:-:S08]  /*7fe0*/  DADD R44, R64, R44 ;  /* 0x00000000402c7229 */ /* 0x000fd0000000002c */
[----:B------:R-:W-:Y:S01]  /*7ff0*/  DADD R44, R52, R44 ;  /* 0x00000000342c7229 */ /* 0x000fe2000000002c */
[----:B------:R-:W-:Y:S01]  /*8000*/  LOP3.LUT R52, R33, 0x80000000, RZ, 0x3c, !PT ;  /* 0x8000000021347812 */ /* 0x000fe200078e3cff */
[----:B------:R-:W-:-:S06]  /*8010*/  IMAD.MOV.U32 R53, RZ, RZ, 0x43300000 ;  /* 0x43300000ff357424 */ /* 0x000fcc00078e00ff */
[----:B------:R-:W-:Y:S01]  /*8020*/  DADD R54, R52, -UR4 ;  /* 0x8000000434367e29 */ /* 0x000fe20008000000 */
[----:B------:R-:W-:Y:S01]  /*8030*/  UMOV UR4, 0xfefa39ef ;  /* 0xfefa39ef00047882 */ /* 0x000fe20000000000 */
[----:B------:R-:W-:Y:S01]  /*8040*/  DADD R52, R58, R44 ;  /* 0x000000003a347229 */ /* 0x000fe2000000002c */
[----:B------:R-:W-:-:S07]  /*8050*/  UMOV UR5, 0x3fe62e42 ;  /* 0x3fe62e4200057882 */ /* 0x000fce0000000000 */
[--C-:B------:R-:W-:Y:S02]  /*8060*/  DFMA R56, R54, UR4, R52.reuse ;  /* 0x0000000436387c2b */ /* 0x100fe40008000034 */
[----:B------:R-:W-:-:S06]  /*8070*/  DADD R58, R58, -R52 ;  /* 0x000000003a3a7229 */ /* 0x000fcc0000000834 */
[----:B------:R-:W-:Y:S02]  /*8080*/  DFMA R60, R54, -UR4, R56 ;  /* 0x80000004363c7c2b */ /* 0x000fe40008000038 */
[----:B------:R-:W-:-:S06]  /*8090*/  DADD R58, R44, R58 ;  /* 0x000000002c3a7229 */ /* 0x000fcc000000003a */
[----:B------:R-:W-:-:S08]  /*80a0*/  DADD R60, -R52, R60 ;  /* 0x00000000343c7229 */ /* 0x000fd0000000013c */
[----:B------:R-:W-:-:S08]  /*80b0*/  DADD R58, R58, -R60 ;  /* 0x000000003a3a7229 */ /* 0x000fd0000000083c */
[----:B------:R-:W-:-:S08]  /*80c0*/  DFMA R58, R54, UR6, R58 ;  /* 0x00000006363a7c2b */ /* 0x000fd0000800003a */
[----:B------:R-:W-:-:S08]  /*80d0*/  DADD R52, R56, R58 ;  /* 0x0000000038347229 */ /* 0x000fd0000000003a */
[----:B------:R-:W-:Y:S02]  /*80e0*/  DADD R56, R56, -R52 ;  /* 0x0000000038387229 */ /* 0x000fe40000000834 */
[----:B------:R-:W-:-:S06]  /*80f0*/  DMUL R44, R52, 3 ;  /* 0x40080000342c7828 */ /* 0x000fcc0000000000 */
[----:B------:R-:W-:Y:S02]  /*8100*/  DADD R56, R58, R56 ;  /* 0x000000003a387229 */ /* 0x000fe40000000038 */
[----:B------:R-:W-:-:S08]  /*8110*/  DFMA R52, R52, 3, -R44 ;  /* 0x400800003434782b */ /* 0x000fd0000000082c */
[----:B------:R-:W-:Y:S01]  /*8120*/  DFMA R56, R56, 3, R52 ;  /* 0x400800003838782b */ /* 0x000fe20000000034 */
[----:B------:R-:W-:Y:S01]  /*8130*/  HFMA2 R53, -RZ, RZ, 1.9912109375, 0.00128841400146484375 ;  /* 0x3ff71547ff357431 */ /* 0x000fe200000001ff */
[----:B------:R-:W-:-:S06]  /*8140*/  MOV R52, 0x652b82fe ;  /* 0x652b82fe00347802 */ /* 0x000fcc0000000f00 */
[----:B------:R-:W-:-:S08]  /*8150*/  DADD R54, R44, R56 ;  /* 0x000000002c367229 */ /* 0x000fd00000000038 */
[----:B------:R-:W-:Y:S02]  /*8160*/  DFMA R52, R54, R52, 6.75539944105574400000e+15 ;  /* 0x433800003634742b */ /* 0x000fe40000000034 */
[----:B------:R-:W-:Y:S01]  /*8170*/  FSETP.GEU.AND P0, PT, |R55|, 4.1917929649353027344, PT ;  /* 0x4086232b3700780b */ /* 0x000fe20003f0e200 */
[----:B------:R-:W-:-:S05]  /*8180*/  DADD R44, R44, -R54 ;  /* 0x000000002c2c7229 */ /* 0x000fca0000000836 */
[----:B------:R-:W-:-:S03]  /*8190*/  DADD R58, R52, -6.75539944105574400000e+15 ;  /* 0xc3380000343a7429 */ /* 0x000fc60000000000 */
[----:B------:R-:W-:-:S05]  /*81a0*/  DADD R56, R56, R44 ;  /* 0x0000000038387229 */ /* 0x000fca000000002c */
[----:B------:R-:W-:Y:S01]  /*81b0*/  DFMA R60, R58, -UR4, R54 ;  /* 0x800000043a3c7c2b */ /* 0x000fe20008000036 */
[----:B------:R-:W-:Y:S01]  /*81c0*/  UMOV UR4, 0x3b39803f ;  /* 0x3b39803f00047882 */ /* 0x000fe20000000000 */
[----:B------:R-:W-:-:S06]  /*81d0*/  UMOV UR5, 0x3c7abc9e ;  /* 0x3c7abc9e00057882 */ /* 0x000fcc0000000000 */
[----:B------:R-:W-:Y:S01]  /*81e0*/  DFMA R60, R58, -UR4, R60 ;  /* 0x800000043a3c7c2b */ /* 0x000fe2000800003c */
[----:B------:R-:W-:Y:S01]  /*81f0*/  UMOV UR4, 0x69ce2bdf ;  /* 0x69ce2bdf00047882 */ /* 0x000fe20000000000 */
[----:B------:R-:W-:Y:S01]  /*8200*/  IMAD.MOV.U32 R58, RZ, RZ, -0x35dec16 ;  /* 0xfca213eaff3a7424 */ /* 0x000fe200078e00ff */
[----:B------:R-:W-:Y:S01]  /*8210*/  MOV R59, 0x3e928af3 ;  /* 0x3e928af3003b7802 */ /* 0x000fe20000000f00 */
[----:B------:R-:W-:-:S05]  /*8220*/  UMOV UR5, 0x3e5ade15 ;  /* 0x3e5ade1500057882 */ /* 0x000fca0000000000 */
[----:B------:R-:W-:Y:S01]  /*8230*/  DFMA R58, R60, UR4, R58 ;  /* 0x000000043c3a7c2b */ /* 0x000fe2000800003a */
[----:B------:R-:W-:Y:S01]  /*8240*/  UMOV UR4, 0x62401315 ;  /* 0x6240131500047882 */ /* 0x000fe20000000000 */
[----:B------:R-:W-:-:S06]  /*8250*/  UMOV UR5, 0x3ec71dee ;  /* 0x3ec71dee00057882 */ /* 0x000fcc0000000000 */
[----:B------:R-:W-:Y:S01]  /*8260*/  DFMA R58, R60, R58, UR4 ;  /* 0x000000043c3a7e2b */ /* 0x000fe2000800003a */
        /* <DEDUP_REMOVED lines=20> */
[----:B------:R-:W-:-:S08]  /*83b0*/  DFMA R58, R60, R58, UR4 ;  /* 0x000000043c3a7e2b */ /* 0x000fd0000800003a */
[----:B------:R-:W-:-:S08]  /*83c0*/  DFMA R58, R60, R58, 1 ;  /* 0x3ff000003c3a742b */ /* 0x000fd0000000003a */
[----:B------:R-:W-:-:S10]  /*83d0*/  DFMA R58, R60, R58, 1 ;  /* 0x3ff000003c3a742b */ /* 0x000fd4000000003a */
[----:B------:R-:W-:Y:S01]  /*83e0*/  LEA R45, R52, R59, 0x14 ;  /* 0x0000003b342d7211 */ /* 0x000fe200078ea0ff */
[----:B------:R-:W-:Y:S01]  /*83f0*/  IMAD.MOV.U32 R44, RZ, RZ, R58 ;  /* 0x000000ffff2c7224 */ /* 0x000fe200078e003a */
[----:B------:R-:W-:Y:S06]  /*8400*/  @!P0 BRA `(.L_x_161) ;  /* 0x0000000000348947 */ /* 0x000fec0003800000 */
[----:B------:R-:W-:Y:S01]  /*8410*/  FSETP.GEU.AND P1, PT, |R55|, 4.2275390625, PT ;  /* 0x408748003700780b */ /* 0x000fe20003f2e200 */
[C---:B------:R-:W-:Y:S02]  /*8420*/  DADD R44, R54.reuse, +INF ;  /* 0x7ff00000362c7429 */ /* 0x040fe40000000000 */
[----:B------:R-:W-:-:S08]  /*8430*/  DSETP.GEU.AND P0, PT, R54, RZ, PT ;  /* 0x000000ff3600722a */ /* 0x000fd00003f0e000 */
[----:B------:R-:W-:Y:S02]  /*8440*/  FSEL R44, R44, RZ, P0 ;  /* 0x000000ff2c2c7208 */ /* 0x000fe40000000000 */
[C---:B------:R-:W-:Y:S02]  /*8450*/  @!P1 LEA.HI R29, R52.reuse, R52, RZ, 0x1 ;  /* 0x00000034341d9211 */ /* 0x040fe400078f08ff */
[----:B------:R-:W-:Y:S02]  /*8460*/  @!P1 MOV R54, RZ ;  /* 0x000000ff00369202 */ /* 0x000fe40000000f00 */
[----:B------:R-:W-:Y:S02]  /*8470*/  @!P1 SHF.R.S32.HI R29, RZ, 0x1, R29 ;  /* 0x00000001ff1d9819 */ /* 0x000fe4000001141d */
[----:B------:R-:W-:Y:S02]  /*8480*/  FSEL R45, R45, RZ, P0 ;  /* 0x000000ff2d2d7208 */ /* 0x000fe40000000000 */
[----:B------:R-:W-:-:S02]  /*8490*/  @!P1 IADD3 R52, PT, PT, R52, -R29, RZ ;  /* 0x8000001d34349210 */ /* 0x000fc40007ffe0ff */
[----:B------:R-:W-:Y:S02]  /*84a0*/  @!P1 LEA R53, R29, R59, 0x14 ;  /* 0x0000003b1d359211 */ /* 0x000fe400078ea0ff */
[----:B------:R-:W-:Y:S01]  /*84b0*/  @!P1 LEA R55, R52, 0x3ff00000, 0x14 ;  /* 0x3ff0000034379811 */ /* 0x000fe200078ea0ff */
[----:B------:R-:W-:-:S06]  /*84c0*/  @!P1 IMAD.MOV.U32 R52, RZ, RZ, R58 ;  /* 0x000000ffff349224 */ /* 0x000fcc00078e003a */
[----:B------:R-:W-:-:S11]  /*84d0*/  @!P1 DMUL R44, R52, R54 ;  /* 0x00000036342c9228 */ /* 0x000fd60000000000 */
.L_x_161:
[----:B------:R-:W-:Y:S01]  /*84e0*/  DFMA R52, R56, R44, R44 ;  /* 0x0000002c3834722b */ /* 0x000fe2000000002c */
[----:B------:R-:W-:Y:S01]  /*84f0*/  MOV R47, 0x0 ;  /* 0x00000000002f7802 */ /* 0x000fe20000000f00 */
[----:B------:R-:W-:-:S08]  /*8500*/  DSETP.NEU.AND P0, PT, |R44|, +INF , PT ;  /* 0x7ff000002c00742a */ /* 0x000fd00003f0d200 */
[----:B------:R-:W-:Y:S02]  /*8510*/  FSEL R33, R44, R52, !P0 ;  /* 0x000000342c217208 */ /* 0x000fe40004000000 */
[----:B------:R-:W-:Y:S01]  /*8520*/  FSEL R35, R45, R53, !P0 ;  /* 0x000000352d237208 */ /* 0x000fe20004000000 */
[----:B------:R-:W-:Y:S06]  /*8530*/  RET.REL.NODEC R46 `(_Z6evolvePfS_S_S_S_S_S_S_iiiffff) ;  /* 0xffffff782eb07950 */ /* 0x000fec0003c3ffff */
.L_x_162:
        /* <DEDUP_REMOVED lines=12> */
.L_x_169:


//--------------------- .nv.shared.reserved.0     --------------------------
	.section	.nv.shared.reserved.0,"aw",@nobits
	.weak		__nv_reservedSMEM_offset_0_alias
	.size		__nv_reservedSMEM_offset_0_alias, 0, 64
	.other		__nv_reservedSMEM_offset_0_alias,@"STO_CUDA_RESERVED_SHARED STV_DEFAULT"
__nv_reservedSMEM_offset_0_alias:
	.zero		0
	.zero		64


//--------------------- .nv.constant0._Z7evolve2PfS_S_S_S_S_S_S_iiiffff --------------------------
	.section	.nv.constant0._Z7evolve2PfS_S_S_S_S_S_S_iiiffff,"a",@progbits
	.sectionflags	@""
	.align	4
.nv.constant0._Z7evolve2PfS_S_S_S_S_S_S_iiiffff:
	.zero		988


//--------------------- .nv.constant0._Z6evolvePfS_S_S_S_S_S_S_iiiffff --------------------------
	.section	.nv.constant0._Z6evolvePfS_S_S_S_S_S_S_iiiffff,"a",@progbits
	.sectionflags	@""
	.align	4
.nv.constant0._Z6evolvePfS_S_S_S_S_S_S_iiiffff:
	.zero		988


//--------------------- SYMBOLS --------------------------

	.type		.nv.reservedSmem.offset0,@object
	.size		.nv.reservedSmem.offset0,0x4
	.type		malloc,@function
	.type		free,@function
